//
// Generated by NVIDIA NVVM Compiler
//
// Compiler Build ID: CL-36424714
// Cuda compilation tools, release 13.0, V13.0.88
// Based on NVVM 20.0.0
//

.version 9.0
.target sm_100
.address_size 64

	// .globl	_ZN8pygpukit3ops8quantize29dequantize_int8_to_f16_kernelEPKaPK6__halfPS4_ii
// _ZZN8pygpukit3ops8quantize28linear_int8_f16_tiled_kernelEPK6__halfPKaS4_PS2_iiiE2As has been demoted
// _ZZN8pygpukit3ops8quantize28linear_int8_f16_tiled_kernelEPK6__halfPKaS4_PS2_iiiE2Ws has been demoted
.extern .shared .align 16 .b8 _ZN8pygpukit3ops8quantize4smemE[];

.visible .entry _ZN8pygpukit3ops8quantize29dequantize_int8_to_f16_kernelEPKaPK6__halfPS4_ii(
	.param .u64 .ptr .align 1 _ZN8pygpukit3ops8quantize29dequantize_int8_to_f16_kernelEPKaPK6__halfPS4_ii_param_0,
	.param .u64 .ptr .align 1 _ZN8pygpukit3ops8quantize29dequantize_int8_to_f16_kernelEPKaPK6__halfPS4_ii_param_1,
	.param .u64 .ptr .align 1 _ZN8pygpukit3ops8quantize29dequantize_int8_to_f16_kernelEPKaPK6__halfPS4_ii_param_2,
	.param .u32 _ZN8pygpukit3ops8quantize29dequantize_int8_to_f16_kernelEPKaPK6__halfPS4_ii_param_3,
	.param .u32 _ZN8pygpukit3ops8quantize29dequantize_int8_to_f16_kernelEPKaPK6__halfPS4_ii_param_4
)
{
	.reg .pred 	%p<2>;
	.reg .b16 	%rs<5>;
	.reg .b32 	%r<9>;
	.reg .b32 	%f<4>;
	.reg .b64 	%rd<13>;

	ld.param.u64 	%rd1, [_ZN8pygpukit3ops8quantize29dequantize_int8_to_f16_kernelEPKaPK6__halfPS4_ii_param_0];
	ld.param.u64 	%rd2, [_ZN8pygpukit3ops8quantize29dequantize_int8_to_f16_kernelEPKaPK6__halfPS4_ii_param_1];
	ld.param.u64 	%rd3, [_ZN8pygpukit3ops8quantize29dequantize_int8_to_f16_kernelEPKaPK6__halfPS4_ii_param_2];
	ld.param.u32 	%r3, [_ZN8pygpukit3ops8quantize29dequantize_int8_to_f16_kernelEPKaPK6__halfPS4_ii_param_3];
	ld.param.u32 	%r2, [_ZN8pygpukit3ops8quantize29dequantize_int8_to_f16_kernelEPKaPK6__halfPS4_ii_param_4];
	mov.u32 	%r4, %ctaid.x;
	mov.u32 	%r5, %ntid.x;
	mov.u32 	%r6, %tid.x;
	mad.lo.s32 	%r1, %r4, %r5, %r6;
	mul.lo.s32 	%r7, %r2, %r3;
	setp.ge.s32 	%p1, %r1, %r7;
	@%p1 bra 	$L__BB0_2;
	cvta.to.global.u64 	%rd4, %rd1;
	cvta.to.global.u64 	%rd5, %rd2;
	cvta.to.global.u64 	%rd6, %rd3;
	div.s32 	%r8, %r1, %r2;
	cvt.s64.s32 	%rd7, %r1;
	add.s64 	%rd8, %rd4, %rd7;
	ld.global.nc.u8 	%rs3, [%rd8];
	cvt.s16.s8 	%rs4, %rs3;
	cvt.rn.f32.s16 	%f3, %rs4;
	mul.wide.s32 	%rd9, %r8, 2;
	add.s64 	%rd10, %rd5, %rd9;
	ld.global.nc.u16 	%rs1, [%rd10];
	// begin inline asm
	{  cvt.f32.f16 %f1, %rs1;}

	// end inline asm
	mul.f32 	%f2, %f1, %f3;
	// begin inline asm
	{  cvt.rn.f16.f32 %rs2, %f2;}

	// end inline asm
	mul.wide.s32 	%rd11, %r1, 2;
	add.s64 	%rd12, %rd6, %rd11;
	st.global.u16 	[%rd12], %rs2;
$L__BB0_2:
	ret;

}
	// .globl	_ZN8pygpukit3ops8quantize29dequantize_int8_to_f32_kernelEPKaPKfPfii
.visible .entry _ZN8pygpukit3ops8quantize29dequantize_int8_to_f32_kernelEPKaPKfPfii(
	.param .u64 .ptr .align 1 _ZN8pygpukit3ops8quantize29dequantize_int8_to_f32_kernelEPKaPKfPfii_param_0,
	.param .u64 .ptr .align 1 _ZN8pygpukit3ops8quantize29dequantize_int8_to_f32_kernelEPKaPKfPfii_param_1,
	.param .u64 .ptr .align 1 _ZN8pygpukit3ops8quantize29dequantize_int8_to_f32_kernelEPKaPKfPfii_param_2,
	.param .u32 _ZN8pygpukit3ops8quantize29dequantize_int8_to_f32_kernelEPKaPKfPfii_param_3,
	.param .u32 _ZN8pygpukit3ops8quantize29dequantize_int8_to_f32_kernelEPKaPKfPfii_param_4
)
{
	.reg .pred 	%p<2>;
	.reg .b16 	%rs<3>;
	.reg .b32 	%r<9>;
	.reg .b32 	%f<4>;
	.reg .b64 	%rd<13>;

	ld.param.u64 	%rd1, [_ZN8pygpukit3ops8quantize29dequantize_int8_to_f32_kernelEPKaPKfPfii_param_0];
	ld.param.u64 	%rd2, [_ZN8pygpukit3ops8quantize29dequantize_int8_to_f32_kernelEPKaPKfPfii_param_1];
	ld.param.u64 	%rd3, [_ZN8pygpukit3ops8quantize29dequantize_int8_to_f32_kernelEPKaPKfPfii_param_2];
	ld.param.u32 	%r3, [_ZN8pygpukit3ops8quantize29dequantize_int8_to_f32_kernelEPKaPKfPfii_param_3];
	ld.param.u32 	%r2, [_ZN8pygpukit3ops8quantize29dequantize_int8_to_f32_kernelEPKaPKfPfii_param_4];
	mov.u32 	%r4, %ctaid.x;
	mov.u32 	%r5, %ntid.x;
	mov.u32 	%r6, %tid.x;
	mad.lo.s32 	%r1, %r4, %r5, %r6;
	mul.lo.s32 	%r7, %r2, %r3;
	setp.ge.s32 	%p1, %r1, %r7;
	@%p1 bra 	$L__BB1_2;
	cvta.to.global.u64 	%rd4, %rd1;
	cvta.to.global.u64 	%rd5, %rd2;
	cvta.to.global.u64 	%rd6, %rd3;
	div.s32 	%r8, %r1, %r2;
	cvt.s64.s32 	%rd7, %r1;
	add.s64 	%rd8, %rd4, %rd7;
	ld.global.nc.u8 	%rs1, [%rd8];
	cvt.s16.s8 	%rs2, %rs1;
	cvt.rn.f32.s16 	%f1, %rs2;
	mul.wide.s32 	%rd9, %r8, 4;
	add.s64 	%rd10, %rd5, %rd9;
	ld.global.nc.f32 	%f2, [%rd10];
	mul.f32 	%f3, %f2, %f1;
	mul.wide.s32 	%rd11, %r1, 4;
	add.s64 	%rd12, %rd6, %rd11;
	st.global.f32 	[%rd12], %f3;
$L__BB1_2:
	ret;

}
	// .globl	_ZN8pygpukit3ops8quantize22linear_int8_f16_kernelEPK6__halfPKaS4_PS2_iii
.visible .entry _ZN8pygpukit3ops8quantize22linear_int8_f16_kernelEPK6__halfPKaS4_PS2_iii(
	.param .u64 .ptr .align 1 _ZN8pygpukit3ops8quantize22linear_int8_f16_kernelEPK6__halfPKaS4_PS2_iii_param_0,
	.param .u64 .ptr .align 1 _ZN8pygpukit3ops8quantize22linear_int8_f16_kernelEPK6__halfPKaS4_PS2_iii_param_1,
	.param .u64 .ptr .align 1 _ZN8pygpukit3ops8quantize22linear_int8_f16_kernelEPK6__halfPKaS4_PS2_iii_param_2,
	.param .u64 .ptr .align 1 _ZN8pygpukit3ops8quantize22linear_int8_f16_kernelEPK6__halfPKaS4_PS2_iii_param_3,
	.param .u32 _ZN8pygpukit3ops8quantize22linear_int8_f16_kernelEPK6__halfPKaS4_PS2_iii_param_4,
	.param .u32 _ZN8pygpukit3ops8quantize22linear_int8_f16_kernelEPK6__halfPKaS4_PS2_iii_param_5,
	.param .u32 _ZN8pygpukit3ops8quantize22linear_int8_f16_kernelEPK6__halfPKaS4_PS2_iii_param_6
)
{
	.reg .pred 	%p<13>;
	.reg .b16 	%rs<48>;
	.reg .b32 	%r<41>;
	.reg .b32 	%f<86>;
	.reg .b64 	%rd<44>;

	ld.param.u64 	%rd9, [_ZN8pygpukit3ops8quantize22linear_int8_f16_kernelEPK6__halfPKaS4_PS2_iii_param_0];
	ld.param.u64 	%rd10, [_ZN8pygpukit3ops8quantize22linear_int8_f16_kernelEPK6__halfPKaS4_PS2_iii_param_1];
	ld.param.u64 	%rd7, [_ZN8pygpukit3ops8quantize22linear_int8_f16_kernelEPK6__halfPKaS4_PS2_iii_param_2];
	ld.param.u64 	%rd8, [_ZN8pygpukit3ops8quantize22linear_int8_f16_kernelEPK6__halfPKaS4_PS2_iii_param_3];
	ld.param.u32 	%r20, [_ZN8pygpukit3ops8quantize22linear_int8_f16_kernelEPK6__halfPKaS4_PS2_iii_param_4];
	ld.param.u32 	%r18, [_ZN8pygpukit3ops8quantize22linear_int8_f16_kernelEPK6__halfPKaS4_PS2_iii_param_5];
	ld.param.u32 	%r19, [_ZN8pygpukit3ops8quantize22linear_int8_f16_kernelEPK6__halfPKaS4_PS2_iii_param_6];
	cvta.to.global.u64 	%rd1, %rd10;
	cvta.to.global.u64 	%rd2, %rd9;
	mov.u32 	%r21, %ctaid.y;
	mov.u32 	%r22, %ntid.y;
	mov.u32 	%r23, %tid.y;
	mad.lo.s32 	%r1, %r21, %r22, %r23;
	mov.u32 	%r24, %ctaid.x;
	mov.u32 	%r25, %ntid.x;
	mov.u32 	%r26, %tid.x;
	mad.lo.s32 	%r2, %r24, %r25, %r26;
	setp.ge.s32 	%p1, %r1, %r20;
	setp.ge.s32 	%p2, %r2, %r18;
	or.pred  	%p3, %p1, %p2;
	@%p3 bra 	$L__BB2_14;
	cvta.to.global.u64 	%rd11, %rd7;
	mul.wide.s32 	%rd12, %r2, 2;
	add.s64 	%rd13, %rd11, %rd12;
	ld.global.nc.u16 	%rs1, [%rd13];
	// begin inline asm
	{  cvt.f32.f16 %f14, %rs1;}

	// end inline asm
	setp.lt.s32 	%p4, %r19, 1;
	mov.f32 	%f85, 0f00000000;
	@%p4 bra 	$L__BB2_13;
	mul.lo.s32 	%r3, %r19, %r1;
	mul.lo.s32 	%r4, %r19, %r2;
	and.b32  	%r5, %r19, 7;
	setp.lt.u32 	%p5, %r19, 8;
	mov.f32 	%f85, 0f00000000;
	mov.b32 	%r39, 0;
	@%p5 bra 	$L__BB2_5;
	and.b32  	%r39, %r19, 2147483640;
	neg.s32 	%r37, %r39;
	mul.wide.u32 	%rd14, %r3, 2;
	add.s64 	%rd15, %rd14, %rd2;
	add.s64 	%rd43, %rd15, 8;
	add.s64 	%rd4, %rd1, 3;
	mov.f32 	%f85, 0f00000000;
	mov.u32 	%r36, %r4;
$L__BB2_4:
	.pragma "nounroll";
	cvt.s64.s32 	%rd16, %r36;
	add.s64 	%rd17, %rd4, %rd16;
	ld.global.nc.u16 	%rs2, [%rd43+-8];
	// begin inline asm
	{  cvt.f32.f16 %f19, %rs2;}

	// end inline asm
	ld.global.nc.u8 	%rs10, [%rd17+-3];
	cvt.s16.s8 	%rs11, %rs10;
	cvt.rn.f32.s16 	%f27, %rs11;
	mul.f32 	%f28, %f14, %f27;
	fma.rn.f32 	%f29, %f19, %f28, %f85;
	ld.global.nc.u16 	%rs3, [%rd43+-6];
	// begin inline asm
	{  cvt.f32.f16 %f20, %rs3;}

	// end inline asm
	ld.global.nc.u8 	%rs12, [%rd17+-2];
	cvt.s16.s8 	%rs13, %rs12;
	cvt.rn.f32.s16 	%f30, %rs13;
	mul.f32 	%f31, %f14, %f30;
	fma.rn.f32 	%f32, %f20, %f31, %f29;
	ld.global.nc.u16 	%rs4, [%rd43+-4];
	// begin inline asm
	{  cvt.f32.f16 %f21, %rs4;}

	// end inline asm
	ld.global.nc.u8 	%rs14, [%rd17+-1];
	cvt.s16.s8 	%rs15, %rs14;
	cvt.rn.f32.s16 	%f33, %rs15;
	mul.f32 	%f34, %f14, %f33;
	fma.rn.f32 	%f35, %f21, %f34, %f32;
	ld.global.nc.u16 	%rs5, [%rd43+-2];
	// begin inline asm
	{  cvt.f32.f16 %f22, %rs5;}

	// end inline asm
	ld.global.nc.u8 	%rs16, [%rd17];
	cvt.s16.s8 	%rs17, %rs16;
	cvt.rn.f32.s16 	%f36, %rs17;
	mul.f32 	%f37, %f14, %f36;
	fma.rn.f32 	%f38, %f22, %f37, %f35;
	ld.global.nc.u16 	%rs6, [%rd43];
	// begin inline asm
	{  cvt.f32.f16 %f23, %rs6;}

	// end inline asm
	ld.global.nc.u8 	%rs18, [%rd17+1];
	cvt.s16.s8 	%rs19, %rs18;
	cvt.rn.f32.s16 	%f39, %rs19;
	mul.f32 	%f40, %f14, %f39;
	fma.rn.f32 	%f41, %f23, %f40, %f38;
	ld.global.nc.u16 	%rs7, [%rd43+2];
	// begin inline asm
	{  cvt.f32.f16 %f24, %rs7;}

	// end inline asm
	ld.global.nc.u8 	%rs20, [%rd17+2];
	cvt.s16.s8 	%rs21, %rs20;
	cvt.rn.f32.s16 	%f42, %rs21;
	mul.f32 	%f43, %f14, %f42;
	fma.rn.f32 	%f44, %f24, %f43, %f41;
	ld.global.nc.u16 	%rs8, [%rd43+4];
	// begin inline asm
	{  cvt.f32.f16 %f25, %rs8;}

	// end inline asm
	ld.global.nc.u8 	%rs22, [%rd17+3];
	cvt.s16.s8 	%rs23, %rs22;
	cvt.rn.f32.s16 	%f45, %rs23;
	mul.f32 	%f46, %f14, %f45;
	fma.rn.f32 	%f47, %f25, %f46, %f44;
	ld.global.nc.u16 	%rs9, [%rd43+6];
	// begin inline asm
	{  cvt.f32.f16 %f26, %rs9;}

	// end inline asm
	ld.global.nc.u8 	%rs24, [%rd17+4];
	cvt.s16.s8 	%rs25, %rs24;
	cvt.rn.f32.s16 	%f48, %rs25;
	mul.f32 	%f49, %f14, %f48;
	fma.rn.f32 	%f85, %f26, %f49, %f47;
	add.s32 	%r37, %r37, 8;
	add.s64 	%rd43, %rd43, 16;
	add.s32 	%r36, %r36, 8;
	setp.ne.s32 	%p6, %r37, 0;
	@%p6 bra 	$L__BB2_4;
$L__BB2_5:
	setp.eq.s32 	%p7, %r5, 0;
	@%p7 bra 	$L__BB2_13;
	and.b32  	%r13, %r19, 3;
	setp.lt.u32 	%p8, %r5, 4;
	@%p8 bra 	$L__BB2_8;
	add.s32 	%r28, %r39, %r3;
	mul.wide.u32 	%rd18, %r28, 2;
	add.s64 	%rd19, %rd2, %rd18;
	ld.global.nc.u16 	%rs26, [%rd19];
	// begin inline asm
	{  cvt.f32.f16 %f51, %rs26;}

	// end inline asm
	add.s32 	%r29, %r39, %r4;
	cvt.s64.s32 	%rd20, %r29;
	add.s64 	%rd21, %rd1, %rd20;
	ld.global.nc.u8 	%rs30, [%rd21];
	cvt.s16.s8 	%rs31, %rs30;
	cvt.rn.f32.s16 	%f55, %rs31;
	mul.f32 	%f56, %f14, %f55;
	fma.rn.f32 	%f57, %f51, %f56, %f85;
	cvt.u64.u32 	%rd22, %r3;
	cvt.u64.u32 	%rd23, %r39;
	add.s64 	%rd24, %rd23, %rd22;
	shl.b64 	%rd25, %rd24, 1;
	add.s64 	%rd26, %rd2, %rd25;
	ld.global.nc.u16 	%rs27, [%rd26+2];
	// begin inline asm
	{  cvt.f32.f16 %f52, %rs27;}

	// end inline asm
	ld.global.nc.u8 	%rs32, [%rd21+1];
	cvt.s16.s8 	%rs33, %rs32;
	cvt.rn.f32.s16 	%f58, %rs33;
	mul.f32 	%f59, %f14, %f58;
	fma.rn.f32 	%f60, %f52, %f59, %f57;
	ld.global.nc.u16 	%rs28, [%rd26+4];
	// begin inline asm
	{  cvt.f32.f16 %f53, %rs28;}

	// end inline asm
	ld.global.nc.u8 	%rs34, [%rd21+2];
	cvt.s16.s8 	%rs35, %rs34;
	cvt.rn.f32.s16 	%f61, %rs35;
	mul.f32 	%f62, %f14, %f61;
	fma.rn.f32 	%f63, %f53, %f62, %f60;
	ld.global.nc.u16 	%rs29, [%rd26+6];
	// begin inline asm
	{  cvt.f32.f16 %f54, %rs29;}

	// end inline asm
	ld.global.nc.u8 	%rs36, [%rd21+3];
	cvt.s16.s8 	%rs37, %rs36;
	cvt.rn.f32.s16 	%f64, %rs37;
	mul.f32 	%f65, %f14, %f64;
	fma.rn.f32 	%f85, %f54, %f65, %f63;
	add.s32 	%r39, %r39, 4;
$L__BB2_8:
	setp.eq.s32 	%p9, %r13, 0;
	@%p9 bra 	$L__BB2_13;
	setp.eq.s32 	%p10, %r13, 1;
	@%p10 bra 	$L__BB2_11;
	add.s32 	%r30, %r39, %r3;
	mul.wide.u32 	%rd27, %r30, 2;
	add.s64 	%rd28, %rd2, %rd27;
	ld.global.nc.u16 	%rs38, [%rd28];
	// begin inline asm
	{  cvt.f32.f16 %f67, %rs38;}

	// end inline asm
	add.s32 	%r31, %r39, %r4;
	cvt.s64.s32 	%rd29, %r31;
	add.s64 	%rd30, %rd1, %rd29;
	ld.global.nc.u8 	%rs40, [%rd30];
	cvt.s16.s8 	%rs41, %rs40;
	cvt.rn.f32.s16 	%f69, %rs41;
	mul.f32 	%f70, %f14, %f69;
	fma.rn.f32 	%f71, %f67, %f70, %f85;
	cvt.u64.u32 	%rd31, %r3;
	cvt.u64.u32 	%rd32, %r39;
	add.s64 	%rd33, %rd32, %rd31;
	shl.b64 	%rd34, %rd33, 1;
	add.s64 	%rd35, %rd2, %rd34;
	ld.global.nc.u16 	%rs39, [%rd35+2];
	// begin inline asm
	{  cvt.f32.f16 %f68, %rs39;}

	// end inline asm
	ld.global.nc.u8 	%rs42, [%rd30+1];
	cvt.s16.s8 	%rs43, %rs42;
	cvt.rn.f32.s16 	%f72, %rs43;
	mul.f32 	%f73, %f14, %f72;
	fma.rn.f32 	%f85, %f68, %f73, %f71;
	add.s32 	%r39, %r39, 2;
$L__BB2_11:
	and.b32  	%r32, %r19, 1;
	setp.eq.b32 	%p11, %r32, 1;
	not.pred 	%p12, %p11;
	@%p12 bra 	$L__BB2_13;
	add.s32 	%r33, %r39, %r3;
	mul.wide.u32 	%rd36, %r33, 2;
	add.s64 	%rd37, %rd2, %rd36;
	ld.global.nc.u16 	%rs44, [%rd37];
	// begin inline asm
	{  cvt.f32.f16 %f74, %rs44;}

	// end inline asm
	add.s32 	%r34, %r39, %r4;
	cvt.s64.s32 	%rd38, %r34;
	add.s64 	%rd39, %rd1, %rd38;
	ld.global.nc.u8 	%rs45, [%rd39];
	cvt.s16.s8 	%rs46, %rs45;
	cvt.rn.f32.s16 	%f75, %rs46;
	mul.f32 	%f76, %f14, %f75;
	fma.rn.f32 	%f85, %f74, %f76, %f85;
$L__BB2_13:
	// begin inline asm
	{  cvt.rn.f16.f32 %rs47, %f85;}

	// end inline asm
	mad.lo.s32 	%r35, %r18, %r1, %r2;
	cvta.to.global.u64 	%rd40, %rd8;
	mul.wide.s32 	%rd41, %r35, 2;
	add.s64 	%rd42, %rd40, %rd41;
	st.global.u16 	[%rd42], %rs47;
$L__BB2_14:
	ret;

}
	// .globl	_ZN8pygpukit3ops8quantize28linear_int8_f16_tiled_kernelEPK6__halfPKaS4_PS2_iii
.visible .entry _ZN8pygpukit3ops8quantize28linear_int8_f16_tiled_kernelEPK6__halfPKaS4_PS2_iii(
	.param .u64 .ptr .align 1 _ZN8pygpukit3ops8quantize28linear_int8_f16_tiled_kernelEPK6__halfPKaS4_PS2_iii_param_0,
	.param .u64 .ptr .align 1 _ZN8pygpukit3ops8quantize28linear_int8_f16_tiled_kernelEPK6__halfPKaS4_PS2_iii_param_1,
	.param .u64 .ptr .align 1 _ZN8pygpukit3ops8quantize28linear_int8_f16_tiled_kernelEPK6__halfPKaS4_PS2_iii_param_2,
	.param .u64 .ptr .align 1 _ZN8pygpukit3ops8quantize28linear_int8_f16_tiled_kernelEPK6__halfPKaS4_PS2_iii_param_3,
	.param .u32 _ZN8pygpukit3ops8quantize28linear_int8_f16_tiled_kernelEPK6__halfPKaS4_PS2_iii_param_4,
	.param .u32 _ZN8pygpukit3ops8quantize28linear_int8_f16_tiled_kernelEPK6__halfPKaS4_PS2_iii_param_5,
	.param .u32 _ZN8pygpukit3ops8quantize28linear_int8_f16_tiled_kernelEPK6__halfPKaS4_PS2_iii_param_6
)
{
	.reg .pred 	%p<17>;
	.reg .b16 	%rs<6>;
	.reg .b32 	%r<56>;
	.reg .b32 	%f<112>;
	.reg .b64 	%rd<17>;
	// demoted variable
	.shared .align 4 .b8 _ZZN8pygpukit3ops8quantize28linear_int8_f16_tiled_kernelEPK6__halfPKaS4_PS2_iiiE2As[2048];
	// demoted variable
	.shared .align 4 .b8 _ZZN8pygpukit3ops8quantize28linear_int8_f16_tiled_kernelEPK6__halfPKaS4_PS2_iiiE2Ws[2048];
	ld.param.u64 	%rd3, [_ZN8pygpukit3ops8quantize28linear_int8_f16_tiled_kernelEPK6__halfPKaS4_PS2_iii_param_0];
	ld.param.u64 	%rd4, [_ZN8pygpukit3ops8quantize28linear_int8_f16_tiled_kernelEPK6__halfPKaS4_PS2_iii_param_1];
	ld.param.u64 	%rd5, [_ZN8pygpukit3ops8quantize28linear_int8_f16_tiled_kernelEPK6__halfPKaS4_PS2_iii_param_2];
	ld.param.u64 	%rd6, [_ZN8pygpukit3ops8quantize28linear_int8_f16_tiled_kernelEPK6__halfPKaS4_PS2_iii_param_3];
	ld.param.u32 	%r27, [_ZN8pygpukit3ops8quantize28linear_int8_f16_tiled_kernelEPK6__halfPKaS4_PS2_iii_param_4];
	ld.param.u32 	%r28, [_ZN8pygpukit3ops8quantize28linear_int8_f16_tiled_kernelEPK6__halfPKaS4_PS2_iii_param_5];
	ld.param.u32 	%r29, [_ZN8pygpukit3ops8quantize28linear_int8_f16_tiled_kernelEPK6__halfPKaS4_PS2_iii_param_6];
	mov.u32 	%r30, %ctaid.y;
	mov.u32 	%r31, %ctaid.x;
	mov.u32 	%r1, %tid.y;
	mov.u32 	%r2, %tid.x;
	shl.b32 	%r32, %r30, 4;
	add.s32 	%r3, %r32, %r1;
	shl.b32 	%r33, %r31, 4;
	add.s32 	%r4, %r33, %r2;
	setp.ge.s32 	%p1, %r4, %r28;
	mov.f32 	%f109, 0f00000000;
	@%p1 bra 	$L__BB3_2;
	cvta.to.global.u64 	%rd7, %rd5;
	mul.wide.u32 	%rd8, %r4, 2;
	add.s64 	%rd9, %rd7, %rd8;
	ld.global.nc.u16 	%rs1, [%rd9];
	// begin inline asm
	{  cvt.f32.f16 %f109, %rs1;}

	// end inline asm
$L__BB3_2:
	setp.lt.s32 	%p2, %r29, 1;
	mov.f32 	%f111, 0f00000000;
	@%p2 bra 	$L__BB3_16;
	add.s32 	%r35, %r29, 31;
	shr.u32 	%r5, %r35, 5;
	shl.b32 	%r36, %r1, 7;
	mov.u32 	%r37, _ZZN8pygpukit3ops8quantize28linear_int8_f16_tiled_kernelEPK6__halfPKaS4_PS2_iiiE2As;
	add.s32 	%r6, %r37, %r36;
	shl.b32 	%r38, %r2, 7;
	mov.u32 	%r39, _ZZN8pygpukit3ops8quantize28linear_int8_f16_tiled_kernelEPK6__halfPKaS4_PS2_iiiE2Ws;
	add.s32 	%r7, %r39, %r38;
	mul.lo.s32 	%r8, %r29, %r4;
	shl.b32 	%r40, %r2, 2;
	add.s32 	%r41, %r36, %r40;
	add.s32 	%r9, %r37, %r41;
	mad.lo.s32 	%r10, %r29, %r3, %r2;
	cvta.to.global.u64 	%rd1, %rd4;
	cvta.to.global.u64 	%rd2, %rd3;
	mov.f32 	%f111, 0f00000000;
	mov.b32 	%r50, 0;
$L__BB3_4:
	setp.gt.u32 	%p3, %r2, 31;
	shl.b32 	%r12, %r50, 5;
	@%p3 bra 	$L__BB3_10;
	add.s32 	%r52, %r10, %r12;
	add.s32 	%r51, %r2, %r12;
	mov.u32 	%r53, %r9;
	mov.u32 	%r54, %r2;
$L__BB3_6:
	setp.ge.s32 	%p4, %r3, %r27;
	setp.ge.s32 	%p5, %r51, %r29;
	or.pred  	%p6, %p4, %p5;
	@%p6 bra 	$L__BB3_8;
	mul.wide.u32 	%rd10, %r52, 2;
	add.s64 	%rd11, %rd2, %rd10;
	ld.global.nc.u16 	%rs2, [%rd11];
	// begin inline asm
	{  cvt.f32.f16 %f10, %rs2;}

	// end inline asm
	st.shared.f32 	[%r53], %f10;
	bra.uni 	$L__BB3_9;
$L__BB3_8:
	mov.b32 	%r42, 0;
	st.shared.u32 	[%r53], %r42;
$L__BB3_9:
	add.s32 	%r19, %r54, 16;
	add.s32 	%r53, %r53, 64;
	add.s32 	%r52, %r52, 16;
	add.s32 	%r51, %r51, 16;
	setp.lt.u32 	%p7, %r54, 16;
	mov.u32 	%r54, %r19;
	@%p7 bra 	$L__BB3_6;
$L__BB3_10:
	setp.gt.u32 	%p8, %r1, 31;
	mov.u32 	%r55, %r1;
	@%p8 bra 	$L__BB3_15;
$L__BB3_11:
	setp.ge.s32 	%p9, %r4, %r28;
	add.s32 	%r24, %r55, %r12;
	setp.ge.s32 	%p10, %r24, %r29;
	or.pred  	%p11, %p9, %p10;
	@%p11 bra 	$L__BB3_13;
	add.s32 	%r46, %r24, %r8;
	cvt.u64.u32 	%rd12, %r46;
	add.s64 	%rd13, %rd1, %rd12;
	ld.global.nc.u8 	%rs3, [%rd13];
	cvt.s16.s8 	%rs4, %rs3;
	cvt.rn.f32.s16 	%f11, %rs4;
	mul.f32 	%f12, %f109, %f11;
	shl.b32 	%r47, %r55, 2;
	add.s32 	%r48, %r7, %r47;
	st.shared.f32 	[%r48], %f12;
	bra.uni 	$L__BB3_14;
$L__BB3_13:
	shl.b32 	%r43, %r55, 2;
	add.s32 	%r44, %r7, %r43;
	mov.b32 	%r45, 0;
	st.shared.u32 	[%r44], %r45;
$L__BB3_14:
	add.s32 	%r25, %r55, 16;
	setp.lt.u32 	%p12, %r55, 16;
	mov.u32 	%r55, %r25;
	@%p12 bra 	$L__BB3_11;
$L__BB3_15:
	bar.sync 	0;
	ld.shared.f32 	%f13, [%r6];
	ld.shared.f32 	%f14, [%r7];
	fma.rn.f32 	%f15, %f13, %f14, %f111;
	ld.shared.f32 	%f16, [%r6+4];
	ld.shared.f32 	%f17, [%r7+4];
	fma.rn.f32 	%f18, %f16, %f17, %f15;
	ld.shared.f32 	%f19, [%r6+8];
	ld.shared.f32 	%f20, [%r7+8];
	fma.rn.f32 	%f21, %f19, %f20, %f18;
	ld.shared.f32 	%f22, [%r6+12];
	ld.shared.f32 	%f23, [%r7+12];
	fma.rn.f32 	%f24, %f22, %f23, %f21;
	ld.shared.f32 	%f25, [%r6+16];
	ld.shared.f32 	%f26, [%r7+16];
	fma.rn.f32 	%f27, %f25, %f26, %f24;
	ld.shared.f32 	%f28, [%r6+20];
	ld.shared.f32 	%f29, [%r7+20];
	fma.rn.f32 	%f30, %f28, %f29, %f27;
	ld.shared.f32 	%f31, [%r6+24];
	ld.shared.f32 	%f32, [%r7+24];
	fma.rn.f32 	%f33, %f31, %f32, %f30;
	ld.shared.f32 	%f34, [%r6+28];
	ld.shared.f32 	%f35, [%r7+28];
	fma.rn.f32 	%f36, %f34, %f35, %f33;
	ld.shared.f32 	%f37, [%r6+32];
	ld.shared.f32 	%f38, [%r7+32];
	fma.rn.f32 	%f39, %f37, %f38, %f36;
	ld.shared.f32 	%f40, [%r6+36];
	ld.shared.f32 	%f41, [%r7+36];
	fma.rn.f32 	%f42, %f40, %f41, %f39;
	ld.shared.f32 	%f43, [%r6+40];
	ld.shared.f32 	%f44, [%r7+40];
	fma.rn.f32 	%f45, %f43, %f44, %f42;
	ld.shared.f32 	%f46, [%r6+44];
	ld.shared.f32 	%f47, [%r7+44];
	fma.rn.f32 	%f48, %f46, %f47, %f45;
	ld.shared.f32 	%f49, [%r6+48];
	ld.shared.f32 	%f50, [%r7+48];
	fma.rn.f32 	%f51, %f49, %f50, %f48;
	ld.shared.f32 	%f52, [%r6+52];
	ld.shared.f32 	%f53, [%r7+52];
	fma.rn.f32 	%f54, %f52, %f53, %f51;
	ld.shared.f32 	%f55, [%r6+56];
	ld.shared.f32 	%f56, [%r7+56];
	fma.rn.f32 	%f57, %f55, %f56, %f54;
	ld.shared.f32 	%f58, [%r6+60];
	ld.shared.f32 	%f59, [%r7+60];
	fma.rn.f32 	%f60, %f58, %f59, %f57;
	ld.shared.f32 	%f61, [%r6+64];
	ld.shared.f32 	%f62, [%r7+64];
	fma.rn.f32 	%f63, %f61, %f62, %f60;
	ld.shared.f32 	%f64, [%r6+68];
	ld.shared.f32 	%f65, [%r7+68];
	fma.rn.f32 	%f66, %f64, %f65, %f63;
	ld.shared.f32 	%f67, [%r6+72];
	ld.shared.f32 	%f68, [%r7+72];
	fma.rn.f32 	%f69, %f67, %f68, %f66;
	ld.shared.f32 	%f70, [%r6+76];
	ld.shared.f32 	%f71, [%r7+76];
	fma.rn.f32 	%f72, %f70, %f71, %f69;
	ld.shared.f32 	%f73, [%r6+80];
	ld.shared.f32 	%f74, [%r7+80];
	fma.rn.f32 	%f75, %f73, %f74, %f72;
	ld.shared.f32 	%f76, [%r6+84];
	ld.shared.f32 	%f77, [%r7+84];
	fma.rn.f32 	%f78, %f76, %f77, %f75;
	ld.shared.f32 	%f79, [%r6+88];
	ld.shared.f32 	%f80, [%r7+88];
	fma.rn.f32 	%f81, %f79, %f80, %f78;
	ld.shared.f32 	%f82, [%r6+92];
	ld.shared.f32 	%f83, [%r7+92];
	fma.rn.f32 	%f84, %f82, %f83, %f81;
	ld.shared.f32 	%f85, [%r6+96];
	ld.shared.f32 	%f86, [%r7+96];
	fma.rn.f32 	%f87, %f85, %f86, %f84;
	ld.shared.f32 	%f88, [%r6+100];
	ld.shared.f32 	%f89, [%r7+100];
	fma.rn.f32 	%f90, %f88, %f89, %f87;
	ld.shared.f32 	%f91, [%r6+104];
	ld.shared.f32 	%f92, [%r7+104];
	fma.rn.f32 	%f93, %f91, %f92, %f90;
	ld.shared.f32 	%f94, [%r6+108];
	ld.shared.f32 	%f95, [%r7+108];
	fma.rn.f32 	%f96, %f94, %f95, %f93;
	ld.shared.f32 	%f97, [%r6+112];
	ld.shared.f32 	%f98, [%r7+112];
	fma.rn.f32 	%f99, %f97, %f98, %f96;
	ld.shared.f32 	%f100, [%r6+116];
	ld.shared.f32 	%f101, [%r7+116];
	fma.rn.f32 	%f102, %f100, %f101, %f99;
	ld.shared.f32 	%f103, [%r6+120];
	ld.shared.f32 	%f104, [%r7+120];
	fma.rn.f32 	%f105, %f103, %f104, %f102;
	ld.shared.f32 	%f106, [%r6+124];
	ld.shared.f32 	%f107, [%r7+124];
	fma.rn.f32 	%f111, %f106, %f107, %f105;
	bar.sync 	0;
	add.s32 	%r50, %r50, 1;
	setp.ne.s32 	%p13, %r50, %r5;
	@%p13 bra 	$L__BB3_4;
$L__BB3_16:
	setp.ge.s32 	%p14, %r4, %r28;
	setp.ge.s32 	%p15, %r3, %r27;
	or.pred  	%p16, %p15, %p14;
	@%p16 bra 	$L__BB3_18;
	// begin inline asm
	{  cvt.rn.f16.f32 %rs5, %f111;}

	// end inline asm
	mad.lo.s32 	%r49, %r28, %r3, %r4;
	cvta.to.global.u64 	%rd14, %rd6;
	mul.wide.u32 	%rd15, %r49, 2;
	add.s64 	%rd16, %rd14, %rd15;
	st.global.u16 	[%rd16], %rs5;
$L__BB3_18:
	ret;

}
	// .globl	_ZN8pygpukit3ops8quantize27quantize_f16_to_int8_kernelEPK6__halfPaPS2_ii
.visible .entry _ZN8pygpukit3ops8quantize27quantize_f16_to_int8_kernelEPK6__halfPaPS2_ii(
	.param .u64 .ptr .align 1 _ZN8pygpukit3ops8quantize27quantize_f16_to_int8_kernelEPK6__halfPaPS2_ii_param_0,
	.param .u64 .ptr .align 1 _ZN8pygpukit3ops8quantize27quantize_f16_to_int8_kernelEPK6__halfPaPS2_ii_param_1,
	.param .u64 .ptr .align 1 _ZN8pygpukit3ops8quantize27quantize_f16_to_int8_kernelEPK6__halfPaPS2_ii_param_2,
	.param .u32 _ZN8pygpukit3ops8quantize27quantize_f16_to_int8_kernelEPK6__halfPaPS2_ii_param_3,
	.param .u32 _ZN8pygpukit3ops8quantize27quantize_f16_to_int8_kernelEPK6__halfPaPS2_ii_param_4
)
{
	.reg .pred 	%p<11>;
	.reg .b16 	%rs<4>;
	.reg .b32 	%r<28>;
	.reg .b32 	%f<19>;
	.reg .b64 	%rd<15>;

	ld.param.u64 	%rd5, [_ZN8pygpukit3ops8quantize27quantize_f16_to_int8_kernelEPK6__halfPaPS2_ii_param_0];
	ld.param.u64 	%rd3, [_ZN8pygpukit3ops8quantize27quantize_f16_to_int8_kernelEPK6__halfPaPS2_ii_param_1];
	ld.param.u64 	%rd4, [_ZN8pygpukit3ops8quantize27quantize_f16_to_int8_kernelEPK6__halfPaPS2_ii_param_2];
	ld.param.u32 	%r15, [_ZN8pygpukit3ops8quantize27quantize_f16_to_int8_kernelEPK6__halfPaPS2_ii_param_3];
	ld.param.u32 	%r14, [_ZN8pygpukit3ops8quantize27quantize_f16_to_int8_kernelEPK6__halfPaPS2_ii_param_4];
	cvta.to.global.u64 	%rd1, %rd5;
	mov.u32 	%r1, %ctaid.x;
	setp.ge.s32 	%p1, %r1, %r15;
	@%p1 bra 	$L__BB4_14;
	mov.u32 	%r2, %tid.x;
	setp.ge.s32 	%p2, %r2, %r14;
	mov.f32 	%f18, 0f00000000;
	@%p2 bra 	$L__BB4_4;
	mul.lo.s32 	%r3, %r14, %r1;
	mov.f32 	%f18, 0f00000000;
	mov.u32 	%r4, %ntid.x;
	mov.u32 	%r25, %r2;
$L__BB4_3:
	add.s32 	%r16, %r25, %r3;
	mul.wide.s32 	%rd6, %r16, 2;
	add.s64 	%rd7, %rd1, %rd6;
	ld.global.nc.u16 	%rs1, [%rd7];
	// begin inline asm
	{  cvt.f32.f16 %f7, %rs1;}

	// end inline asm
	abs.f32 	%f8, %f7;
	max.f32 	%f18, %f18, %f8;
	add.s32 	%r25, %r25, %r4;
	setp.lt.s32 	%p3, %r25, %r14;
	@%p3 bra 	$L__BB4_3;
$L__BB4_4:
	shl.b32 	%r17, %r2, 2;
	mov.u32 	%r18, _ZN8pygpukit3ops8quantize4smemE;
	add.s32 	%r7, %r18, %r17;
	st.shared.f32 	[%r7], %f18;
	bar.sync 	0;
	mov.u32 	%r8, %ntid.x;
	setp.lt.u32 	%p4, %r8, 2;
	@%p4 bra 	$L__BB4_9;
	mov.u32 	%r26, %r8;
$L__BB4_6:
	shr.u32 	%r10, %r26, 1;
	setp.ge.u32 	%p5, %r2, %r10;
	@%p5 bra 	$L__BB4_8;
	ld.shared.f32 	%f9, [%r7];
	shl.b32 	%r19, %r10, 2;
	add.s32 	%r20, %r7, %r19;
	ld.shared.f32 	%f10, [%r20];
	max.f32 	%f11, %f9, %f10;
	st.shared.f32 	[%r7], %f11;
$L__BB4_8:
	bar.sync 	0;
	setp.gt.u32 	%p6, %r26, 3;
	mov.u32 	%r26, %r10;
	@%p6 bra 	$L__BB4_6;
$L__BB4_9:
	setp.ge.s32 	%p7, %r2, %r14;
	ld.shared.f32 	%f12, [_ZN8pygpukit3ops8quantize4smemE];
	div.rn.f32 	%f13, %f12, 0f42FE0000;
	setp.lt.f32 	%p8, %f13, 0f2EDBE6FF;
	selp.f32 	%f4, 0f2EDBE6FF, %f13, %p8;
	@%p7 bra 	$L__BB4_12;
	mul.lo.s32 	%r11, %r14, %r1;
	cvta.to.global.u64 	%rd2, %rd3;
	mov.u32 	%r27, %r2;
$L__BB4_11:
	add.s32 	%r21, %r27, %r11;
	cvt.s64.s32 	%rd8, %r21;
	mul.wide.s32 	%rd9, %r21, 2;
	add.s64 	%rd10, %rd1, %rd9;
	ld.global.nc.u16 	%rs2, [%rd10];
	// begin inline asm
	{  cvt.f32.f16 %f14, %rs2;}

	// end inline asm
	div.rn.f32 	%f15, %f14, %f4;
	cvt.rni.s32.f32 	%r22, %f15;
	min.s32 	%r23, %r22, 127;
	max.s32 	%r24, %r23, -128;
	add.s64 	%rd11, %rd2, %rd8;
	st.global.u8 	[%rd11], %r24;
	add.s32 	%r27, %r27, %r8;
	setp.lt.s32 	%p9, %r27, %r14;
	@%p9 bra 	$L__BB4_11;
$L__BB4_12:
	setp.ne.s32 	%p10, %r2, 0;
	@%p10 bra 	$L__BB4_14;
	// begin inline asm
	{  cvt.rn.f16.f32 %rs3, %f4;}

	// end inline asm
	cvta.to.global.u64 	%rd12, %rd4;
	mul.wide.u32 	%rd13, %r1, 2;
	add.s64 	%rd14, %rd12, %rd13;
	st.global.u16 	[%rd14], %rs3;
$L__BB4_14:
	ret;

}
	// .globl	_ZN8pygpukit3ops8quantize27quantize_f32_to_int8_kernelEPKfPaPfii
.visible .entry _ZN8pygpukit3ops8quantize27quantize_f32_to_int8_kernelEPKfPaPfii(
	.param .u64 .ptr .align 1 _ZN8pygpukit3ops8quantize27quantize_f32_to_int8_kernelEPKfPaPfii_param_0,
	.param .u64 .ptr .align 1 _ZN8pygpukit3ops8quantize27quantize_f32_to_int8_kernelEPKfPaPfii_param_1,
	.param .u64 .ptr .align 1 _ZN8pygpukit3ops8quantize27quantize_f32_to_int8_kernelEPKfPaPfii_param_2,
	.param .u32 _ZN8pygpukit3ops8quantize27quantize_f32_to_int8_kernelEPKfPaPfii_param_3,
	.param .u32 _ZN8pygpukit3ops8quantize27quantize_f32_to_int8_kernelEPKfPaPfii_param_4
)
{
	.reg .pred 	%p<11>;
	.reg .b32 	%r<28>;
	.reg .b32 	%f<18>;
	.reg .b64 	%rd<15>;

	ld.param.u64 	%rd5, [_ZN8pygpukit3ops8quantize27quantize_f32_to_int8_kernelEPKfPaPfii_param_0];
	ld.param.u64 	%rd3, [_ZN8pygpukit3ops8quantize27quantize_f32_to_int8_kernelEPKfPaPfii_param_1];
	ld.param.u64 	%rd4, [_ZN8pygpukit3ops8quantize27quantize_f32_to_int8_kernelEPKfPaPfii_param_2];
	ld.param.u32 	%r15, [_ZN8pygpukit3ops8quantize27quantize_f32_to_int8_kernelEPKfPaPfii_param_3];
	ld.param.u32 	%r14, [_ZN8pygpukit3ops8quantize27quantize_f32_to_int8_kernelEPKfPaPfii_param_4];
	cvta.to.global.u64 	%rd1, %rd5;
	mov.u32 	%r1, %ctaid.x;
	setp.ge.s32 	%p1, %r1, %r15;
	@%p1 bra 	$L__BB5_14;
	mov.u32 	%r2, %tid.x;
	setp.ge.s32 	%p2, %r2, %r14;
	mov.f32 	%f17, 0f00000000;
	@%p2 bra 	$L__BB5_4;
	mul.lo.s32 	%r3, %r14, %r1;
	mov.f32 	%f17, 0f00000000;
	mov.u32 	%r4, %ntid.x;
	mov.u32 	%r25, %r2;
$L__BB5_3:
	add.s32 	%r16, %r25, %r3;
	mul.wide.s32 	%rd6, %r16, 4;
	add.s64 	%rd7, %rd1, %rd6;
	ld.global.nc.f32 	%f7, [%rd7];
	abs.f32 	%f8, %f7;
	max.f32 	%f17, %f17, %f8;
	add.s32 	%r25, %r25, %r4;
	setp.lt.s32 	%p3, %r25, %r14;
	@%p3 bra 	$L__BB5_3;
$L__BB5_4:
	shl.b32 	%r17, %r2, 2;
	mov.u32 	%r18, _ZN8pygpukit3ops8quantize4smemE;
	add.s32 	%r7, %r18, %r17;
	st.shared.f32 	[%r7], %f17;
	bar.sync 	0;
	mov.u32 	%r8, %ntid.x;
	setp.lt.u32 	%p4, %r8, 2;
	@%p4 bra 	$L__BB5_9;
	mov.u32 	%r26, %r8;
$L__BB5_6:
	shr.u32 	%r10, %r26, 1;
	setp.ge.u32 	%p5, %r2, %r10;
	@%p5 bra 	$L__BB5_8;
	ld.shared.f32 	%f9, [%r7];
	shl.b32 	%r19, %r10, 2;
	add.s32 	%r20, %r7, %r19;
	ld.shared.f32 	%f10, [%r20];
	max.f32 	%f11, %f9, %f10;
	st.shared.f32 	[%r7], %f11;
$L__BB5_8:
	bar.sync 	0;
	setp.gt.u32 	%p6, %r26, 3;
	mov.u32 	%r26, %r10;
	@%p6 bra 	$L__BB5_6;
$L__BB5_9:
	setp.ge.s32 	%p7, %r2, %r14;
	ld.shared.f32 	%f12, [_ZN8pygpukit3ops8quantize4smemE];
	div.rn.f32 	%f13, %f12, 0f42FE0000;
	setp.lt.f32 	%p8, %f13, 0f2EDBE6FF;
	selp.f32 	%f4, 0f2EDBE6FF, %f13, %p8;
	@%p7 bra 	$L__BB5_12;
	mul.lo.s32 	%r11, %r14, %r1;
	cvta.to.global.u64 	%rd2, %rd3;
	mov.u32 	%r27, %r2;
$L__BB5_11:
	add.s32 	%r21, %r27, %r11;
	cvt.s64.s32 	%rd8, %r21;
	mul.wide.s32 	%rd9, %r21, 4;
	add.s64 	%rd10, %rd1, %rd9;
	ld.global.nc.f32 	%f14, [%rd10];
	div.rn.f32 	%f15, %f14, %f4;
	cvt.rni.s32.f32 	%r22, %f15;
	min.s32 	%r23, %r22, 127;
	max.s32 	%r24, %r23, -128;
	add.s64 	%rd11, %rd2, %rd8;
	st.global.u8 	[%rd11], %r24;
	add.s32 	%r27, %r27, %r8;
	setp.lt.s32 	%p9, %r27, %r14;
	@%p9 bra 	$L__BB5_11;
$L__BB5_12:
	setp.ne.s32 	%p10, %r2, 0;
	@%p10 bra 	$L__BB5_14;
	cvta.to.global.u64 	%rd12, %rd4;
	mul.wide.u32 	%rd13, %r1, 4;
	add.s64 	%rd14, %rd12, %rd13;
	st.global.f32 	[%rd14], %f4;
$L__BB5_14:
	ret;

}


// ===== COMPILED SASS (sm_100) =====

	.target	sm_100

	.elftype	@"ET_EXEC"


//--------------------- .note.nv.tkinfo           --------------------------
	.section	.note.nv.tkinfo,"",@"SHT_NOTE"
	.sectionflags	@"SHF_NOTE_NV_TKINFO"
	.tkinfo
        /*0018*/ 	.word	0x00000002
        /*0030*/ 	.string	""
        /*0030*/ 	.string	"ptxas"
        /*0030*/ 	.string	"Cuda compilation tools, release 13.0, V13.0.88"
        /*0030*/ 	.string	"Build cuda_13.0.r13.0/compiler.36424714_0"
        /*0030*/ 	.string	"-arch sm_100 -m 64 "



//--------------------- .note.nv.cuinfo           --------------------------
	.section	.note.nv.cuinfo,"",@"SHT_NOTE"
	.sectionflags	@"SHF_NOTE_NV_CUINFO"
        /*0018*/ 	.short	0x0002
        /*001a*/ 	.short	0x0064
        /*001c*/ 	.short	0x0082
	.zero		2


//--------------------- .nv.info                  --------------------------
	.section	.nv.info,"",@"SHT_CUDA_INFO"
	.align	4


	//----- nvinfo : EIATTR_REGCOUNT
	.align		4
        /*0000*/ 	.byte	0x04, 0x2f
        /*0002*/ 	.short	(.L_1 - .L_0)
	.align		4
.L_0:
        /*0004*/ 	.word	index@(_ZN8pygpukit3ops8quantize29dequantize_int8_to_f16_kernelEPKaPK6__halfPS4_ii)
        /*0008*/ 	.word	0x0000000c


	//----- nvinfo : EIATTR_FRAME_SIZE
	.align		4
.L_1:
        /*000c*/ 	.byte	0x04, 0x11
        /*000e*/ 	.short	(.L_3 - .L_2)
	.align		4
.L_2:
        /*0010*/ 	.word	index@(_ZN8pygpukit3ops8quantize29dequantize_int8_to_f16_kernelEPKaPK6__halfPS4_ii)
        /*0014*/ 	.word	0x00000000


	//----- nvinfo : EIATTR_REGCOUNT
	.align		4
.L_3:
        /*0018*/ 	.byte	0x04, 0x2f
        /*001a*/ 	.short	(.L_5 - .L_4)
	.align		4
.L_4:
        /*001c*/ 	.word	index@(_ZN8pygpukit3ops8quantize29dequantize_int8_to_f32_kernelEPKaPKfPfii)
        /*0020*/ 	.word	0x0000000c


	//----- nvinfo : EIATTR_FRAME_SIZE
	.align		4
.L_5:
        /*0024*/ 	.byte	0x04, 0x11
        /*0026*/ 	.short	(.L_7 - .L_6)
	.align		4
.L_6:
        /*0028*/ 	.word	index@(_ZN8pygpukit3ops8quantize29dequantize_int8_to_f32_kernelEPKaPKfPfii)
        /*002c*/ 	.word	0x00000000


	//----- nvinfo : EIATTR_REGCOUNT
	.align		4
.L_7:
        /*0030*/ 	.byte	0x04, 0x2f
        /*0032*/ 	.short	(.L_9 - .L_8)
	.align		4
.L_8:
        /*0034*/ 	.word	index@(_ZN8pygpukit3ops8quantize22linear_int8_f16_kernelEPK6__halfPKaS4_PS2_iii)
        /*0038*/ 	.word	0x00000020


	//----- nvinfo : EIATTR_FRAME_SIZE
	.align		4
.L_9:
        /*003c*/ 	.byte	0x04, 0x11
        /*003e*/ 	.short	(.L_11 - .L_10)
	.align		4
.L_10:
        /*0040*/ 	.word	index@(_ZN8pygpukit3ops8quantize22linear_int8_f16_kernelEPK6__halfPKaS4_PS2_iii)
        /*0044*/ 	.word	0x00000000


	//----- nvinfo : EIATTR_REGCOUNT
	.align		4
.L_11:
        /*0048*/ 	.byte	0x04, 0x2f
        /*004a*/ 	.short	(.L_13 - .L_12)
	.align		4
.L_12:
        /*004c*/ 	.word	index@(_ZN8pygpukit3ops8quantize28linear_int8_f16_tiled_kernelEPK6__halfPKaS4_PS2_iii)
        /*0050*/ 	.word	0x0000001d


	//----- nvinfo : EIATTR_FRAME_SIZE
	.align		4
.L_13:
        /*0054*/ 	.byte	0x04, 0x11
        /*0056*/ 	.short	(.L_15 - .L_14)
	.align		4
.L_14:
        /*0058*/ 	.word	index@(_ZN8pygpukit3ops8quantize28linear_int8_f16_tiled_kernelEPK6__halfPKaS4_PS2_iii)
        /*005c*/ 	.word	0x00000000


	//----- nvinfo : EIATTR_REGCOUNT
	.align		4
.L_15:
        /*0060*/ 	.byte	0x04, 0x2f
        /*0062*/ 	.short	(.L_17 - .L_16)
	.align		4
.L_16:
        /*0064*/ 	.word	index@(_ZN8pygpukit3ops8quantize27quantize_f16_to_int8_kernelEPK6__halfPaPS2_ii)
        /*0068*/ 	.word	0x00000015


	//----- nvinfo : EIATTR_FRAME_SIZE
	.align		4
.L_17:
        /*006c*/ 	.byte	0x04, 0x11
        /*006e*/ 	.short	(.L_19 - .L_18)
	.align		4
.L_18:
        /*0070*/ 	.word	index@($__internal_1_$__cuda_sm3x_div_rn_noftz_f32_slowpath)
        /*0074*/ 	.word	0x00000000


	//----- nvinfo : EIATTR_FRAME_SIZE
	.align		4
.L_19:
        /*0078*/ 	.byte	0x04, 0x11
        /*007a*/ 	.short	(.L_21 - .L_20)
	.align		4
.L_20:
        /*007c*/ 	.word	index@(_ZN8pygpukit3ops8quantize27quantize_f16_to_int8_kernelEPK6__halfPaPS2_ii)
        /*0080*/ 	.word	0x00000000


	//----- nvinfo : EIATTR_REGCOUNT
	.align		4
.L_21:
        /*0084*/ 	.byte	0x04, 0x2f
        /*0086*/ 	.short	(.L_23 - .L_22)
	.align		4
.L_22:
        /*0088*/ 	.word	index@(_ZN8pygpukit3ops8quantize27quantize_f32_to_int8_kernelEPKfPaPfii)
        /*008c*/ 	.word	0x00000015


	//----- nvinfo : EIATTR_FRAME_SIZE
	.align		4
.L_23:
        /*0090*/ 	.byte	0x04, 0x11
        /*0092*/ 	.short	(.L_25 - .L_24)
	.align		4
.L_24:
        /*0094*/ 	.word	index@($__internal_0_$__cuda_sm3x_div_rn_noftz_f32_slowpath)
        /*0098*/ 	.word	0x00000000


	//----- nvinfo : EIATTR_FRAME_SIZE
	.align		4
.L_25:
        /*009c*/ 	.byte	0x04, 0x11
        /*009e*/ 	.short	(.L_27 - .L_26)
	.align		4
.L_26:
        /*00a0*/ 	.word	index@(_ZN8pygpukit3ops8quantize27quantize_f32_to_int8_kernelEPKfPaPfii)
        /*00a4*/ 	.word	0x00000000


	//----- nvinfo : EIATTR_MIN_STACK_SIZE
	.align		4
.L_27:
        /*00a8*/ 	.byte	0x04, 0x12
        /*00aa*/ 	.short	(.L_29 - .L_28)
	.align		4
.L_28:
        /*00ac*/ 	.word	index@(_ZN8pygpukit3ops8quantize27quantize_f32_to_int8_kernelEPKfPaPfii)
        /*00b0*/ 	.word	0x00000000


	//----- nvinfo : EIATTR_MIN_STACK_SIZE
	.align		4
.L_29:
        /*00b4*/ 	.byte	0x04, 0x12
        /*00b6*/ 	.short	(.L_31 - .L_30)
	.align		4
.L_30:
        /*00b8*/ 	.word	index@(_ZN8pygpukit3ops8quantize27quantize_f16_to_int8_kernelEPK6__halfPaPS2_ii)
        /*00bc*/ 	.word	0x00000000


	//----- nvinfo : EIATTR_MIN_STACK_SIZE
	.align		4
.L_31:
        /*00c0*/ 	.byte	0x04, 0x12
        /*00c2*/ 	.short	(.L_33 - .L_32)
	.align		4
.L_32:
        /*00c4*/ 	.word	index@(_ZN8pygpukit3ops8quantize28linear_int8_f16_tiled_kernelEPK6__halfPKaS4_PS2_iii)
        /*00c8*/ 	.word	0x00000000


	//----- nvinfo : EIATTR_MIN_STACK_SIZE
	.align		4
.L_33:
        /*00cc*/ 	.byte	0x04, 0x12
        /*00ce*/ 	.short	(.L_35 - .L_34)
	.align		4
.L_34:
        /*00d0*/ 	.word	index@(_ZN8pygpukit3ops8quantize22linear_int8_f16_kernelEPK6__halfPKaS4_PS2_iii)
        /*00d4*/ 	.word	0x00000000


	//----- nvinfo : EIATTR_MIN_STACK_SIZE
	.align		4
.L_35:
        /*00d8*/ 	.byte	0x04, 0x12
        /*00da*/ 	.short	(.L_37 - .L_36)
	.align		4
.L_36:
        /*00dc*/ 	.word	index@(_ZN8pygpukit3ops8quantize29dequantize_int8_to_f32_kernelEPKaPKfPfii)
        /*00e0*/ 	.word	0x00000000


	//----- nvinfo : EIATTR_MIN_STACK_SIZE
	.align		4
.L_37:
        /*00e4*/ 	.byte	0x04, 0x12
        /*00e6*/ 	.short	(.L_39 - .L_38)
	.align		4
.L_38:
        /*00e8*/ 	.word	index@(_ZN8pygpukit3ops8quantize29dequantize_int8_to_f16_kernelEPKaPK6__halfPS4_ii)
        /*00ec*/ 	.word	0x00000000
.L_39:


//--------------------- .nv.compat                --------------------------
	.section	.nv.compat,"",@"SHT_CUDA_COMPAT_INFO"
	.align	4
        /*0000*/ 	.byte	0x02, 0x09, 0x00, 0x00, 0x02, 0x02, 0x01, 0x00, 0x02, 0x05, 0x05, 0x00, 0x03, 0x07, 0x01, 0x01
        /*0010*/ 	.byte	0x02, 0x03, 0x00, 0x00, 0x02, 0x06, 0x01, 0x00, 0x04, 0x0b, 0x08, 0x00, 0x01, 0x00, 0x00, 0x00
        /*0020*/ 	.byte	0x00, 0x00, 0x00, 0x00


//--------------------- .nv.info._ZN8pygpukit3ops8quantize27quantize_f32_to_int8_kernelEPKfPaPfii --------------------------
	.section	.nv.info._ZN8pygpukit3ops8quantize27quantize_f32_to_int8_kernelEPKfPaPfii,"",@"SHT_CUDA_INFO"
	.sectionflags	@""
	.align	4


	//----- nvinfo : EIATTR_CUDA_API_VERSION
	.align		4
        /*0000*/ 	.byte	0x04, 0x37
        /*0002*/ 	.short	(.L_41 - .L_40)
.L_40:
        /*0004*/ 	.word	0x00000082


	//----- nvinfo : EIATTR_KPARAM_INFO
	.align		4
.L_41:
        /*0008*/ 	.byte	0x04, 0x17
        /*000a*/ 	.short	(.L_43 - .L_42)
.L_42:
        /*000c*/ 	.word	0x00000000
        /*0010*/ 	.short	0x0004
        /*0012*/ 	.short	0x001c
        /*0014*/ 	.byte	0x00, 0xf0, 0x11, 0x00


	//----- nvinfo : EIATTR_KPARAM_INFO
	.align		4
.L_43:
        /*0018*/ 	.byte	0x04, 0x17
        /*001a*/ 	.short	(.L_45 - .L_44)
.L_44:
        /*001c*/ 	.word	0x00000000
        /*0020*/ 	.short	0x0003
        /*0022*/ 	.short	0x0018
        /*0024*/ 	.byte	0x00, 0xf0, 0x11, 0x00


	//----- nvinfo : EIATTR_KPARAM_INFO
	.align		4
.L_45:
        /*0028*/ 	.byte	0x04, 0x17
        /*002a*/ 	.short	(.L_47 - .L_46)
.L_46:
        /*002c*/ 	.word	0x00000000
        /*0030*/ 	.short	0x0002
        /*0032*/ 	.short	0x0010
        /*0034*/ 	.byte	0x00, 0xf5, 0x21, 0x00


	//----- nvinfo : EIATTR_KPARAM_INFO
	.align		4
.L_47:
        /*0038*/ 	.byte	0x04, 0x17
        /*003a*/ 	.short	(.L_49 - .L_48)
.L_48:
        /*003c*/ 	.word	0x00000000
        /*0040*/ 	.short	0x0001
        /*0042*/ 	.short	0x0008
        /*0044*/ 	.byte	0x00, 0xf5, 0x21, 0x00


	//----- nvinfo : EIATTR_KPARAM_INFO
	.align		4
.L_49:
        /*0048*/ 	.byte	0x04, 0x17
        /*004a*/ 	.short	(.L_51 - .L_50)
.L_50:
        /*004c*/ 	.word	0x00000000
        /*0050*/ 	.short	0x0000
        /*0052*/ 	.short	0x0000
        /*0054*/ 	.byte	0x00, 0xf5, 0x21, 0x00


	//----- nvinfo : EIATTR_SPARSE_MMA_MASK
	.align		4
.L_51:
        /*0058*/ 	.byte	0x03, 0x50
        /*005a*/ 	.short	0x0000


	//----- nvinfo : EIATTR_MAXREG_COUNT
	.align		4
        /*005c*/ 	.byte	0x03, 0x1b
        /*005e*/ 	.short	0x00ff


	//----- nvinfo : EIATTR_NUM_BARRIERS
	.align		4
        /*0060*/ 	.byte	0x02, 0x4c
        /*0062*/ 	.byte	0x01
	.zero		1


	//----- nvinfo : EIATTR_MERCURY_ISA_VERSION
	.align		4
        /*0064*/ 	.byte	0x03, 0x5f
        /*0066*/ 	.short	0x0101


	//----- nvinfo : EIATTR_VRC_CTA_INIT_COUNT
	.align		4
        /*0068*/ 	.byte	0x02, 0x4a
	.zero		1
	.zero		1


	//----- nvinfo : EIATTR_EXIT_INSTR_OFFSETS
	.align		4
        /*006c*/ 	.byte	0x04, 0x1c
        /*006e*/ 	.short	(.L_53 - .L_52)


	//   ....[0]....
.L_52:
        /*0070*/ 	.word	0x00000040


	//   ....[1]....
        /*0074*/ 	.word	0x00000630


	//   ....[2]....
        /*0078*/ 	.word	0x00000670


	//----- nvinfo : EIATTR_CRS_STACK_SIZE
	.align		4
.L_53:
        /*007c*/ 	.byte	0x04, 0x1e
        /*007e*/ 	.short	(.L_55 - .L_54)
.L_54:
        /*0080*/ 	.word	0x00000000


	//----- nvinfo : EIATTR_CBANK_PARAM_SIZE
	.align		4
.L_55:
        /*0084*/ 	.byte	0x03, 0x19
        /*0086*/ 	.short	0x0020


	//----- nvinfo : EIATTR_PARAM_CBANK
	.align		4
        /*0088*/ 	.byte	0x04, 0x0a
        /*008a*/ 	.short	(.L_57 - .L_56)
	.align		4
.L_56:
        /*008c*/ 	.word	index@(.nv.constant0._ZN8pygpukit3ops8quantize27quantize_f32_to_int8_kernelEPKfPaPfii)
        /*0090*/ 	.short	0x0380
        /*0092*/ 	.short	0x0020


	//----- nvinfo : EIATTR_SW_WAR
	.align		4
.L_57:
        /*0094*/ 	.byte	0x04, 0x36
        /*0096*/ 	.short	(.L_59 - .L_58)
.L_58:
        /*0098*/ 	.word	0x00000008
.L_59:


//--------------------- .nv.info._ZN8pygpukit3ops8quantize27quantize_f16_to_int8_kernelEPK6__halfPaPS2_ii --------------------------
	.section	.nv.info._ZN8pygpukit3ops8quantize27quantize_f16_to_int8_kernelEPK6__halfPaPS2_ii,"",@"SHT_CUDA_INFO"
	.sectionflags	@""
	.align	4


	//----- nvinfo : EIATTR_CUDA_API_VERSION
	.align		4
        /*0000*/ 	.byte	0x04, 0x37
        /*0002*/ 	.short	(.L_61 - .L_60)
.L_60:
        /*0004*/ 	.word	0x00000082


	//----- nvinfo : EIATTR_KPARAM_INFO
	.align		4
.L_61:
        /*0008*/ 	.byte	0x04, 0x17
        /*000a*/ 	.short	(.L_63 - .L_62)
.L_62:
        /*000c*/ 	.word	0x00000000
        /*0010*/ 	.short	0x0004
        /*0012*/ 	.short	0x001c
        /*0014*/ 	.byte	0x00, 0xf0, 0x11, 0x00


	//----- nvinfo : EIATTR_KPARAM_INFO
	.align		4
.L_63:
        /*0018*/ 	.byte	0x04, 0x17
        /*001a*/ 	.short	(.L_65 - .L_64)
.L_64:
        /*001c*/ 	.word	0x00000000
        /*0020*/ 	.short	0x0003
        /*0022*/ 	.short	0x0018
        /*0024*/ 	.byte	0x00, 0xf0, 0x11, 0x00


	//----- nvinfo : EIATTR_KPARAM_INFO
	.align		4
.L_65:
        /*0028*/ 	.byte	0x04, 0x17
        /*002a*/ 	.short	(.L_67 - .L_66)
.L_66:
        /*002c*/ 	.word	0x00000000
        /*0030*/ 	.short	0x0002
        /*0032*/ 	.short	0x0010
        /*0034*/ 	.byte	0x00, 0xf5, 0x21, 0x00


	//----- nvinfo : EIATTR_KPARAM_INFO
	.align		4
.L_67:
        /*0038*/ 	.byte	0x04, 0x17
        /*003a*/ 	.short	(.L_69 - .L_68)
.L_68:
        /*003c*/ 	.word	0x00000000
        /*0040*/ 	.short	0x0001
        /*0042*/ 	.short	0x0008
        /*0044*/ 	.byte	0x00, 0xf5, 0x21, 0x00


	//----- nvinfo : EIATTR_KPARAM_INFO
	.align		4
.L_69:
        /*0048*/ 	.byte	0x04, 0x17
        /*004a*/ 	.short	(.L_71 - .L_70)
.L_70:
        /*004c*/ 	.word	0x00000000
        /*0050*/ 	.short	0x0000
        /*0052*/ 	.short	0x0000
        /*0054*/ 	.byte	0x00, 0xf5, 0x21, 0x00


	//----- nvinfo : EIATTR_SPARSE_MMA_MASK
	.align		4
.L_71:
        /*0058*/ 	.byte	0x03, 0x50
        /*005a*/ 	.short	0x0000


	//----- nvinfo : EIATTR_MAXREG_COUNT
	.align		4
        /*005c*/ 	.byte	0x03, 0x1b
        /*005e*/ 	.short	0x00ff


	//----- nvinfo : EIATTR_NUM_BARRIERS
	.align		4
        /*0060*/ 	.byte	0x02, 0x4c
        /*0062*/ 	.byte	0x01
	.zero		1


	//----- nvinfo : EIATTR_MERCURY_ISA_VERSION
	.align		4
        /*0064*/ 	.byte	0x03, 0x5f
        /*0066*/ 	.short	0x0101


	//----- nvinfo : EIATTR_VRC_CTA_INIT_COUNT
	.align		4
        /*0068*/ 	.byte	0x02, 0x4a
	.zero		1
	.zero		1


	//----- nvinfo : EIATTR_EXIT_INSTR_OFFSETS
	.align		4
        /*006c*/ 	.byte	0x04, 0x1c
        /*006e*/ 	.short	(.L_73 - .L_72)


	//   ....[0]....
.L_72:
        /*0070*/ 	.word	0x00000040


	//   ....[1]....
        /*0074*/ 	.word	0x00000650


	//   ....[2]....
        /*0078*/ 	.word	0x000006a0


	//----- nvinfo : EIATTR_CRS_STACK_SIZE
	.align		4
.L_73:
        /*007c*/ 	.byte	0x04, 0x1e
        /*007e*/ 	.short	(.L_75 - .L_74)
.L_74:
        /*0080*/ 	.word	0x00000000


	//----- nvinfo : EIATTR_CBANK_PARAM_SIZE
	.align		4
.L_75:
        /*0084*/ 	.byte	0x03, 0x19
        /*0086*/ 	.short	0x0020


	//----- nvinfo : EIATTR_PARAM_CBANK
	.align		4
        /*0088*/ 	.byte	0x04, 0x0a
        /*008a*/ 	.short	(.L_77 - .L_76)
	.align		4
.L_76:
        /*008c*/ 	.word	index@(.nv.constant0._ZN8pygpukit3ops8quantize27quantize_f16_to_int8_kernelEPK6__halfPaPS2_ii)
        /*0090*/ 	.short	0x0380
        /*0092*/ 	.short	0x0020


	//----- nvinfo : EIATTR_SW_WAR
	.align		4
.L_77:
        /*0094*/ 	.byte	0x04, 0x36
        /*0096*/ 	.short	(.L_79 - .L_78)
.L_78:
        /*0098*/ 	.word	0x00000008
.L_79:


//--------------------- .nv.info._ZN8pygpukit3ops8quantize28linear_int8_f16_tiled_kernelEPK6__halfPKaS4_PS2_iii --------------------------
	.section	.nv.info._ZN8pygpukit3ops8quantize28linear_int8_f16_tiled_kernelEPK6__halfPKaS4_PS2_iii,"",@"SHT_CUDA_INFO"
	.sectionflags	@""
	.align	4


	//----- nvinfo : EIATTR_CUDA_API_VERSION
	.align		4
        /*0000*/ 	.byte	0x04, 0x37
        /*0002*/ 	.short	(.L_81 - .L_80)
.L_80:
        /*0004*/ 	.word	0x00000082


	//----- nvinfo : EIATTR_KPARAM_INFO
	.align		4
.L_81:
        /*0008*/ 	.byte	0x04, 0x17
        /*000a*/ 	.short	(.L_83 - .L_82)
.L_82:
        /*000c*/ 	.word	0x00000000
        /*0010*/ 	.short	0x0006
        /*0012*/ 	.short	0x0028
        /*0014*/ 	.byte	0x00, 0xf0, 0x11, 0x00


	//----- nvinfo : EIATTR_KPARAM_INFO
	.align		4
.L_83:
        /*0018*/ 	.byte	0x04, 0x17
        /*001a*/ 	.short	(.L_85 - .L_84)
.L_84:
        /*001c*/ 	.word	0x00000000
        /*0020*/ 	.short	0x0005
        /*0022*/ 	.short	0x0024
        /*0024*/ 	.byte	0x00, 0xf0, 0x11, 0x00


	//----- nvinfo : EIATTR_KPARAM_INFO
	.align		4
.L_85:
        /*0028*/ 	.byte	0x04, 0x17
        /*002a*/ 	.short	(.L_87 - .L_86)
.L_86:
        /*002c*/ 	.word	0x00000000
        /*0030*/ 	.short	0x0004
        /*0032*/ 	.short	0x0020
        /*0034*/ 	.byte	0x00, 0xf0, 0x11, 0x00


	//----- nvinfo : EIATTR_KPARAM_INFO
	.align		4
.L_87:
        /*0038*/ 	.byte	0x04, 0x17
        /*003a*/ 	.short	(.L_89 - .L_88)
.L_88:
        /*003c*/ 	.word	0x00000000
        /*0040*/ 	.short	0x0003
        /*0042*/ 	.short	0x0018
        /*0044*/ 	.byte	0x00, 0xf5, 0x21, 0x00


	//----- nvinfo : EIATTR_KPARAM_INFO
	.align		4
.L_89:
        /*0048*/ 	.byte	0x04, 0x17
        /*004a*/ 	.short	(.L_91 - .L_90)
.L_90:
        /*004c*/ 	.word	0x00000000
        /*0050*/ 	.short	0x0002
        /*0052*/ 	.short	0x0010
        /*0054*/ 	.byte	0x00, 0xf5, 0x21, 0x00


	//----- nvinfo : EIATTR_KPARAM_INFO
	.align		4
.L_91:
        /*0058*/ 	.byte	0x04, 0x17
        /*005a*/ 	.short	(.L_93 - .L_92)
.L_92:
        /*005c*/ 	.word	0x00000000
        /*0060*/ 	.short	0x0001
        /*0062*/ 	.short	0x0008
        /*0064*/ 	.byte	0x00, 0xf5, 0x21, 0x00


	//----- nvinfo : EIATTR_KPARAM_INFO
	.align		4
.L_93:
        /*0068*/ 	.byte	0x04, 0x17
        /*006a*/ 	.short	(.L_95 - .L_94)
.L_94:
        /*006c*/ 	.word	0x00000000
        /*0070*/ 	.short	0x0000
        /*0072*/ 	.short	0x0000
        /*0074*/ 	.byte	0x00, 0xf5, 0x21, 0x00


	//----- nvinfo : EIATTR_SPARSE_MMA_MASK
	.align		4
.L_95:
        /*0078*/ 	.byte	0x03, 0x50
        /*007a*/ 	.short	0x0000


	//----- nvinfo : EIATTR_MAXREG_COUNT
	.align		4
        /*007c*/ 	.byte	0x03, 0x1b
        /*007e*/ 	.short	0x00ff


	//----- nvinfo : EIATTR_NUM_BARRIERS
	.align		4
        /*0080*/ 	.byte	0x02, 0x4c
        /*0082*/ 	.byte	0x01
	.zero		1


	//----- nvinfo : EIATTR_MERCURY_ISA_VERSION
	.align		4
        /*0084*/ 	.byte	0x03, 0x5f
        /*0086*/ 	.short	0x0101


	//----- nvinfo : EIATTR_VRC_CTA_INIT_COUNT
	.align		4
        /*0088*/ 	.byte	0x02, 0x4a
	.zero		1
	.zero		1


	//----- nvinfo : EIATTR_EXIT_INSTR_OFFSETS
	.align		4
        /*008c*/ 	.byte	0x04, 0x1c
        /*008e*/ 	.short	(.L_97 - .L_96)


	//   ....[0]....
.L_96:
        /*0090*/ 	.word	0x000008d0


	//   ....[1]....
        /*0094*/ 	.word	0x00000930


	//----- nvinfo : EIATTR_CRS_STACK_SIZE
	.align		4
.L_97:
        /*0098*/ 	.byte	0x04, 0x1e
        /*009a*/ 	.short	(.L_99 - .L_98)
.L_98:
        /*009c*/ 	.word	0x00000000


	//----- nvinfo : EIATTR_CBANK_PARAM_SIZE
	.align		4
.L_99:
        /*00a0*/ 	.byte	0x03, 0x19
        /*00a2*/ 	.short	0x002c


	//----- nvinfo : EIATTR_PARAM_CBANK
	.align		4
        /*00a4*/ 	.byte	0x04, 0x0a
        /*00a6*/ 	.short	(.L_101 - .L_100)
	.align		4
.L_100:
        /*00a8*/ 	.word	index@(.nv.constant0._ZN8pygpukit3ops8quantize28linear_int8_f16_tiled_kernelEPK6__halfPKaS4_PS2_iii)
        /*00ac*/ 	.short	0x0380
        /*00ae*/ 	.short	0x002c


	//----- nvinfo : EIATTR_SW_WAR
	.align		4
.L_101:
        /*00b0*/ 	.byte	0x04, 0x36
        /*00b2*/ 	.short	(.L_103 - .L_102)
.L_102:
        /*00b4*/ 	.word	0x00000008
.L_103:


//--------------------- .nv.info._ZN8pygpukit3ops8quantize22linear_int8_f16_kernelEPK6__halfPKaS4_PS2_iii --------------------------
	.section	.nv.info._ZN8pygpukit3ops8quantize22linear_int8_f16_kernelEPK6__halfPKaS4_PS2_iii,"",@"SHT_CUDA_INFO"
	.sectionflags	@""
	.align	4


	//----- nvinfo : EIATTR_CUDA_API_VERSION
	.align		4
        /*0000*/ 	.byte	0x04, 0x37
        /*0002*/ 	.short	(.L_105 - .L_104)
.L_104:
        /*0004*/ 	.word	0x00000082


	//----- nvinfo : EIATTR_KPARAM_INFO
	.align		4
.L_105:
        /*0008*/ 	.byte	0x04, 0x17
        /*000a*/ 	.short	(.L_107 - .L_106)
.L_106:
        /*000c*/ 	.word	0x00000000
        /*0010*/ 	.short	0x0006
        /*0012*/ 	.short	0x0028
        /*0014*/ 	.byte	0x00, 0xf0, 0x11, 0x00


	//----- nvinfo : EIATTR_KPARAM_INFO
	.align		4
.L_107:
        /*0018*/ 	.byte	0x04, 0x17
        /*001a*/ 	.short	(.L_109 - .L_108)
.L_108:
        /*001c*/ 	.word	0x00000000
        /*0020*/ 	.short	0x0005
        /*0022*/ 	.short	0x0024
        /*0024*/ 	.byte	0x00, 0xf0, 0x11, 0x00


	//----- nvinfo : EIATTR_KPARAM_INFO
	.align		4
.L_109:
        /*0028*/ 	.byte	0x04, 0x17
        /*002a*/ 	.short	(.L_111 - .L_110)
.L_110:
        /*002c*/ 	.word	0x00000000
        /*0030*/ 	.short	0x0004
        /*0032*/ 	.short	0x0020
        /*0034*/ 	.byte	0x00, 0xf0, 0x11, 0x00


	//----- nvinfo : EIATTR_KPARAM_INFO
	.align		4
.L_111:
        /*0038*/ 	.byte	0x04, 0x17
        /*003a*/ 	.short	(.L_113 - .L_112)
.L_112:
        /*003c*/ 	.word	0x00000000
        /*0040*/ 	.short	0x0003
        /*0042*/ 	.short	0x0018
        /*0044*/ 	.byte	0x00, 0xf5, 0x21, 0x00


	//----- nvinfo : EIATTR_KPARAM_INFO
	.align		4
.L_113:
        /*0048*/ 	.byte	0x04, 0x17
        /*004a*/ 	.short	(.L_115 - .L_114)
.L_114:
        /*004c*/ 	.word	0x00000000
        /*0050*/ 	.short	0x0002
        /*0052*/ 	.short	0x0010
        /*0054*/ 	.byte	0x00, 0xf5, 0x21, 0x00


	//----- nvinfo : EIATTR_KPARAM_INFO
	.align		4
.L_115:
        /*0058*/ 	.byte	0x04, 0x17
        /*005a*/ 	.short	(.L_117 - .L_116)
.L_116:
        /*005c*/ 	.word	0x00000000
        /*0060*/ 	.short	0x0001
        /*0062*/ 	.short	0x0008
        /*0064*/ 	.byte	0x00, 0xf5, 0x21, 0x00


	//----- nvinfo : EIATTR_KPARAM_INFO
	.align		4
.L_117:
        /*0068*/ 	.byte	0x04, 0x17
        /*006a*/ 	.short	(.L_119 - .L_118)
.L_118:
        /*006c*/ 	.word	0x00000000
        /*0070*/ 	.short	0x0000
        /*0072*/ 	.short	0x0000
        /*0074*/ 	.byte	0x00, 0xf5, 0x21, 0x00


	//----- nvinfo : EIATTR_SPARSE_MMA_MASK
	.align		4
.L_119:
        /*0078*/ 	.byte	0x03, 0x50
        /*007a*/ 	.short	0x0000


	//----- nvinfo : EIATTR_MAXREG_COUNT
	.align		4
        /*007c*/ 	.byte	0x03, 0x1b
        /*007e*/ 	.short	0x00ff


	//----- nvinfo : EIATTR_MERCURY_ISA_VERSION
	.align		4
        /*0080*/ 	.byte	0x03, 0x5f
        /*0082*/ 	.short	0x0101


	//----- nvinfo : EIATTR_VRC_CTA_INIT_COUNT
	.align		4
        /*0084*/ 	.byte	0x02, 0x4a
	.zero		1
	.zero		1


	//----- nvinfo : EIATTR_EXIT_INSTR_OFFSETS
	.align		4
        /*0088*/ 	.byte	0x04, 0x1c
        /*008a*/ 	.short	(.L_121 - .L_120)


	//   ....[0]....
.L_120:
        /*008c*/ 	.word	0x000000c0


	//   ....[1]....
        /*0090*/ 	.word	0x00000ba0


	//----- nvinfo : EIATTR_CBANK_PARAM_SIZE
	.align		4
.L_121:
        /*0094*/ 	.byte	0x03, 0x19
        /*0096*/ 	.short	0x002c


	//----- nvinfo : EIATTR_PARAM_CBANK
	.align		4
        /*0098*/ 	.byte	0x04, 0x0a
        /*009a*/ 	.short	(.L_123 - .L_122)
	.align		4
.L_122:
        /*009c*/ 	.word	index@(.nv.constant0._ZN8pygpukit3ops8quantize22linear_int8_f16_kernelEPK6__halfPKaS4_PS2_iii)
        /*00a0*/ 	.short	0x0380
        /*00a2*/ 	.short	0x002c


	//----- nvinfo : EIATTR_SW_WAR
	.align		4
.L_123:
        /*00a4*/ 	.byte	0x04, 0x36
        /*00a6*/ 	.short	(.L_125 - .L_124)
.L_124:
        /*00a8*/ 	.word	0x00000008
.L_125:


//--------------------- .nv.info._ZN8pygpukit3ops8quantize29dequantize_int8_to_f32_kernelEPKaPKfPfii --------------------------
	.section	.nv.info._ZN8pygpukit3ops8quantize29dequantize_int8_to_f32_kernelEPKaPKfPfii,"",@"SHT_CUDA_INFO"
	.sectionflags	@""
	.align	4


	//----- nvinfo : EIATTR_CUDA_API_VERSION
	.align		4
        /*0000*/ 	.byte	0x04, 0x37
        /*0002*/ 	.short	(.L_127 - .L_126)
.L_126:
        /*0004*/ 	.word	0x00000082


	//----- nvinfo : EIATTR_KPARAM_INFO
	.align		4
.L_127:
        /*0008*/ 	.byte	0x04, 0x17
        /*000a*/ 	.short	(.L_129 - .L_128)
.L_128:
        /*000c*/ 	.word	0x00000000
        /*0010*/ 	.short	0x0004
        /*0012*/ 	.short	0x001c
        /*0014*/ 	.byte	0x00, 0xf0, 0x11, 0x00


	//----- nvinfo : EIATTR_KPARAM_INFO
	.align		4
.L_129:
        /*0018*/ 	.byte	0x04, 0x17
        /*001a*/ 	.short	(.L_131 - .L_130)
.L_130:
        /*001c*/ 	.word	0x00000000
        /*0020*/ 	.short	0x0003
        /*0022*/ 	.short	0x0018
        /*0024*/ 	.byte	0x00, 0xf0, 0x11, 0x00


	//----- nvinfo : EIATTR_KPARAM_INFO
	.align		4
.L_131:
        /*0028*/ 	.byte	0x04, 0x17
        /*002a*/ 	.short	(.L_133 - .L_132)
.L_132:
        /*002c*/ 	.word	0x00000000
        /*0030*/ 	.short	0x0002
        /*0032*/ 	.short	0x0010
        /*0034*/ 	.byte	0x00, 0xf5, 0x21, 0x00


	//----- nvinfo : EIATTR_KPARAM_INFO
	.align		4
.L_133:
        /*0038*/ 	.byte	0x04, 0x17
        /*003a*/ 	.short	(.L_135 - .L_134)
.L_134:
        /*003c*/ 	.word	0x00000000
        /*0040*/ 	.short	0x0001
        /*0042*/ 	.short	0x0008
        /*0044*/ 	.byte	0x00, 0xf5, 0x21, 0x00


	//----- nvinfo : EIATTR_KPARAM_INFO
	.align		4
.L_135:
        /*0048*/ 	.byte	0x04, 0x17
        /*004a*/ 	.short	(.L_137 - .L_136)
.L_136:
        /*004c*/ 	.word	0x00000000
        /*0050*/ 	.short	0x0000
        /*0052*/ 	.short	0x0000
        /*0054*/ 	.byte	0x00, 0xf5, 0x21, 0x00


	//----- nvinfo : EIATTR_SPARSE_MMA_MASK
	.align		4
.L_137:
        /*0058*/ 	.byte	0x03, 0x50
        /*005a*/ 	.short	0x0000


	//----- nvinfo : EIATTR_MAXREG_COUNT
	.align		4
        /*005c*/ 	.byte	0x03, 0x1b
        /*005e*/ 	.short	0x00ff


	//----- nvinfo : EIATTR_MERCURY_ISA_VERSION
	.align		4
        /*0060*/ 	.byte	0x03, 0x5f
        /*0062*/ 	.short	0x0101


	//----- nvinfo : EIATTR_VRC_CTA_INIT_COUNT
	.align		4
        /*0064*/ 	.byte	0x02, 0x4a
	.zero		1
	.zero		1


	//----- nvinfo : EIATTR_EXIT_INSTR_OFFSETS
	.align		4
        /*0068*/ 	.byte	0x04, 0x1c
        /*006a*/ 	.short	(.L_139 - .L_138)


	//   ....[0]....
.L_138:
        /*006c*/ 	.word	0x00000080


	//   ....[1]....
        /*0070*/ 	.word	0x000002d0


	//----- nvinfo : EIATTR_CBANK_PARAM_SIZE
	.align		4
.L_139:
        /*0074*/ 	.byte	0x03, 0x19
        /*0076*/ 	.short	0x0020


	//----- nvinfo : EIATTR_PARAM_CBANK
	.align		4
        /*0078*/ 	.byte	0x04, 0x0a
        /*007a*/ 	.short	(.L_141 - .L_140)
	.align		4
.L_140:
        /*007c*/ 	.word	index@(.nv.constant0._ZN8pygpukit3ops8quantize29dequantize_int8_to_f32_kernelEPKaPKfPfii)
        /*0080*/ 	.short	0x0380
        /*0082*/ 	.short	0x0020


	//----- nvinfo : EIATTR_SW_WAR
	.align		4
.L_141:
        /*0084*/ 	.byte	0x04, 0x36
        /*0086*/ 	.short	(.L_143 - .L_142)
.L_142:
        /*0088*/ 	.word	0x00000008
.L_143:


//--------------------- .nv.info._ZN8pygpukit3ops8quantize29dequantize_int8_to_f16_kernelEPKaPK6__halfPS4_ii --------------------------
	.section	.nv.info._ZN8pygpukit3ops8quantize29dequantize_int8_to_f16_kernelEPKaPK6__halfPS4_ii,"",@"SHT_CUDA_INFO"
	.sectionflags	@""
	.align	4


	//----- nvinfo : EIATTR_CUDA_API_VERSION
	.align		4
        /*0000*/ 	.byte	0x04, 0x37
        /*0002*/ 	.short	(.L_145 - .L_144)
.L_144:
        /*0004*/ 	.word	0x00000082


	//----- nvinfo : EIATTR_KPARAM_INFO
	.align		4
.L_145:
        /*0008*/ 	.byte	0x04, 0x17
        /*000a*/ 	.short	(.L_147 - .L_146)
.L_146:
        /*000c*/ 	.word	0x00000000
        /*0010*/ 	.short	0x0004
        /*0012*/ 	.short	0x001c
        /*0014*/ 	.byte	0x00, 0xf0, 0x11, 0x00


	//----- nvinfo : EIATTR_KPARAM_INFO
	.align		4
.L_147:
        /*0018*/ 	.byte	0x04, 0x17
        /*001a*/ 	.short	(.L_149 - .L_148)
.L_148:
        /*001c*/ 	.word	0x00000000
        /*0020*/ 	.short	0x0003
        /*0022*/ 	.short	0x0018
        /*0024*/ 	.byte	0x00, 0xf0, 0x11, 0x00


	//----- nvinfo : EIATTR_KPARAM_INFO
	.align		4
.L_149:
        /*0028*/ 	.byte	0x04, 0x17
        /*002a*/ 	.short	(.L_151 - .L_150)
.L_150:
        /*002c*/ 	.word	0x00000000
        /*0030*/ 	.short	0x0002
        /*0032*/ 	.short	0x0010
        /*0034*/ 	.byte	0x00, 0xf5, 0x21, 0x00


	//----- nvinfo : EIATTR_KPARAM_INFO
	.align		4
.L_151:
        /*0038*/ 	.byte	0x04, 0x17
        /*003a*/ 	.short	(.L_153 - .L_152)
.L_152:
        /*003c*/ 	.word	0x00000000
        /*0040*/ 	.short	0x0001
        /*0042*/ 	.short	0x0008
        /*0044*/ 	.byte	0x00, 0xf5, 0x21, 0x00


	//----- nvinfo : EIATTR_KPARAM_INFO
	.align		4
.L_153:
        /*0048*/ 	.byte	0x04, 0x17
        /*004a*/ 	.short	(.L_155 - .L_154)
.L_154:
        /*004c*/ 	.word	0x00000000
        /*0050*/ 	.short	0x0000
        /*0052*/ 	.short	0x0000
        /*0054*/ 	.byte	0x00, 0xf5, 0x21, 0x00


	//----- nvinfo : EIATTR_SPARSE_MMA_MASK
	.align		4
.L_155:
        /*0058*/ 	.byte	0x03, 0x50
        /*005a*/ 	.short	0x0000


	//----- nvinfo : EIATTR_MAXREG_COUNT
	.align		4
        /*005c*/ 	.byte	0x03, 0x1b
        /*005e*/ 	.short	0x00ff


	//----- nvinfo : EIATTR_MERCURY_ISA_VERSION
	.align		4
        /*0060*/ 	.byte	0x03, 0x5f
        /*0062*/ 	.short	0x0101


	//----- nvinfo : EIATTR_VRC_CTA_INIT_COUNT
	.align		4
        /*0064*/ 	.byte	0x02, 0x4a
	.zero		1
	.zero		1


	//----- nvinfo : EIATTR_EXIT_INSTR_OFFSETS
	.align		4
        /*0068*/ 	.byte	0x04, 0x1c
        /*006a*/ 	.short	(.L_157 - .L_156)


	//   ....[0]....
.L_156:
        /*006c*/ 	.word	0x00000080


	//   ....[1]....
        /*0070*/ 	.word	0x00000300


	//----- nvinfo : EIATTR_CBANK_PARAM_SIZE
	.align		4
.L_157:
        /*0074*/ 	.byte	0x03, 0x19
        /*0076*/ 	.short	0x0020


	//----- nvinfo : EIATTR_PARAM_CBANK
	.align		4
        /*0078*/ 	.byte	0x04, 0x0a
        /*007a*/ 	.short	(.L_159 - .L_158)
	.align		4
.L_158:
        /*007c*/ 	.word	index@(.nv.constant0._ZN8pygpukit3ops8quantize29dequantize_int8_to_f16_kernelEPKaPK6__halfPS4_ii)
        /*0080*/ 	.short	0x0380
        /*0082*/ 	.short	0x0020


	//----- nvinfo : EIATTR_SW_WAR
	.align		4
.L_159:
        /*0084*/ 	.byte	0x04, 0x36
        /*0086*/ 	.short	(.L_161 - .L_160)
.L_160:
        /*0088*/ 	.word	0x00000008
.L_161:


//--------------------- .nv.callgraph             --------------------------
	.section	.nv.callgraph,"",@"SHT_CUDA_CALLGRAPH"
	.align	4
	.sectionentsize	8
	.align		4
        /*0000*/ 	.word	0x00000000
	.align		4
        /*0004*/ 	.word	0xffffffff
	.align		4
        /*0008*/ 	.word	0x00000000
	.align		4
        /*000c*/ 	.word	0xfffffffe
	.align		4
        /*0010*/ 	.word	0x00000000
	.align		4
        /*0014*/ 	.word	0xfffffffd
	.align		4
        /*0018*/ 	.word	0x00000000
	.align		4
        /*001c*/ 	.word	0xfffffffc


//--------------------- .text._ZN8pygpukit3ops8quantize27quantize_f32_to_int8_kernelEPKfPaPfii --------------------------
	.section	.text._ZN8pygpukit3ops8quantize27quantize_f32_to_int8_kernelEPKfPaPfii,"ax",@progbits
	.align	128
        .global         _ZN8pygpukit3ops8quantize27quantize_f32_to_int8_kernelEPKfPaPfii
        .type           _ZN8pygpukit3ops8quantize27quantize_f32_to_int8_kernelEPKfPaPfii,@function
        .size           _ZN8pygpukit3ops8quantize27quantize_f32_to_int8_kernelEPKfPaPfii,(.L_x_66 - _ZN8pygpukit3ops8quantize27quantize_f32_to_int8_kernelEPKfPaPfii)
        .other          _ZN8pygpukit3ops8quantize27quantize_f32_to_int8_kernelEPKfPaPfii,@"STO_CUDA_ENTRY STV_DEFAULT"
_ZN8pygpukit3ops8quantize27quantize_f32_to_int8_kernelEPKfPaPfii:
.text._ZN8pygpukit3ops8quantize27quantize_f32_to_int8_kernelEPKfPaPfii:
[----:B------:R-:W-:Y:S01]  /*0000*/  LDC R1, c[0x0][0x37c] ;  /* 0x0000df00ff017b82 */ /* 0x000fe20000000800 */
[----:B------:R-:W0:Y:S01]  /*0010*/  S2R R2, SR_CTAID.X ;  /* 0x0000000000027919 */ /* 0x000e220000002500 */
[----:B------:R-:W0:Y:S02]  /*0020*/  LDCU UR4, c[0x0][0x398] ;  /* 0x00007300ff0477ac */ /* 0x000e240008000800 */
[----:B0-----:R-:W-:-:S13]  /*0030*/  ISETP.GE.AND P0, PT, R2, UR4, PT ;  /* 0x0000000402007c0c */ /* 0x001fda000bf06270 */
[----:B------:R-:W-:Y:S05]  /*0040*/  @P0 EXIT ;  /* 0x000000000000094d */ /* 0x000fea0003800000 */
[----:B------:R-:W0:Y:S01]  /*0050*/  S2R R6, SR_TID.X ;  /* 0x0000000000067919 */ /* 0x000e220000002100 */
[----:B------:R-:W0:Y:S01]  /*0060*/  LDCU UR4, c[0x0][0x39c] ;  /* 0x00007380ff0477ac */ /* 0x000e220008000800 */
[----:B------:R-:W-:Y:S01]  /*0070*/  BSSY.RECONVERGENT B0, `(.L_x_0) ;  /* 0x0000010000007945 */ /* 0x000fe20003800200 */
[----:B------:R-:W-:Y:S01]  /*0080*/  IMAD.MOV.U32 R0, RZ, RZ, RZ ;  /* 0x000000ffff007224 */ /* 0x000fe200078e00ff */
[----:B------:R-:W1:Y:S01]  /*0090*/  LDCU.64 UR8, c[0x0][0x358] ;  /* 0x00006b00ff0877ac */ /* 0x000e620008000a00 */
[----:B0-----:R-:W-:-:S13]  /*00a0*/  ISETP.GE.AND P0, PT, R6, UR4, PT ;  /* 0x0000000406007c0c */ /* 0x001fda000bf06270 */
[----:B-1----:R-:W-:Y:S05]  /*00b0*/  @P0 BRA `(.L_x_1) ;  /* 0x00000000002c0947 */ /* 0x002fea0003800000 */
[----:B------:R-:W0:Y:S01]  /*00c0*/  LDC R10, c[0x0][0x360] ;  /* 0x0000d800ff0a7b82 */ /* 0x000e220000000800 */
[----:B------:R-:W-:Y:S02]  /*00d0*/  IMAD.MOV.U32 R0, RZ, RZ, RZ ;  /* 0x000000ffff007224 */ /* 0x000fe400078e00ff */
[----:B------:R-:W-:-:S05]  /*00e0*/  IMAD.MOV.U32 R3, RZ, RZ, R6 ;  /* 0x000000ffff037224 */ /* 0x000fca00078e0006 */
[----:B------:R-:W1:Y:S02]  /*00f0*/  LDC.64 R8, c[0x0][0x380] ;  /* 0x0000e000ff087b82 */ /* 0x000e640000000a00 */
.L_x_2:
[----:B------:R-:W-:-:S04]  /*0100*/  IMAD R5, R2, UR4, R3 ;  /* 0x0000000402057c24 */ /* 0x000fc8000f8e0203 */
[----:B-1----:R-:W-:-:S06]  /*0110*/  IMAD.WIDE R4, R5, 0x4, R8 ;  /* 0x0000000405047825 */ /* 0x002fcc00078e0208 */
[----:B------:R-:W2:Y:S01]  /*0120*/  LDG.E.CONSTANT R5, desc[UR8][R4.64] ;  /* 0x0000000804057981 */ /* 0x000ea2000c1e9900 */
[----:B0-----:R-:W-:-:S05]  /*0130*/  IMAD.IADD R3, R10, 0x1, R3 ;  /* 0x000000010a037824 */ /* 0x001fca00078e0203 */
[----:B------:R-:W-:Y:S02]  /*0140*/  ISETP.GE.AND P0, PT, R3, UR4, PT ;  /* 0x0000000403007c0c */ /* 0x000fe4000bf06270 */
[----:B--2---:R-:W-:-:S11]  /*0150*/  FMNMX R0, |R5|, R0, !PT ;  /* 0x0000000005007209 */ /* 0x004fd60007800200 */
[----:B------:R-:W-:Y:S05]  /*0160*/  @!P0 BRA `(.L_x_2) ;  /* 0xfffffffc00e48947 */ /* 0x000fea000383ffff */
.L_x_1:
[----:B------:R-:W-:Y:S05]  /*0170*/  BSYNC.RECONVERGENT B0 ;  /* 0x0000000000007941 */ /* 0x000fea0003800200 */
.L_x_0:
[----:B------:R-:W0:Y:S01]  /*0180*/  S2UR UR5, SR_CgaCtaId ;  /* 0x00000000000579c3 */ /* 0x000e220000008800 */
[----:B------:R-:W-:Y:S01]  /*0190*/  UMOV UR4, 0x400 ;  /* 0x0000040000047882 */ /* 0x000fe20000000000 */
[----:B------:R-:W1:Y:S02]  /*01a0*/  LDCU UR6, c[0x0][0x360] ;  /* 0x00006c00ff0677ac */ /* 0x000e640008000800 */
[----:B-1----:R-:W-:Y:S02]  /*01b0*/  UISETP.GE.U32.AND UP0, UPT, UR6, 0x2, UPT ;  /* 0x000000020600788c */ /* 0x002fe4000bf06070 */
[----:B0-----:R-:W-:-:S06]  /*01c0*/  ULEA UR4, UR5, UR4, 0x18 ;  /* 0x0000000405047291 */ /* 0x001fcc000f8ec0ff */
[----:B------:R-:W-:-:S05]  /*01d0*/  LEA R3, R6, UR4, 0x2 ;  /* 0x0000000406037c11 */ /* 0x000fca000f8e10ff */
[----:B------:R0:W-:Y:S01]  /*01e0*/  STS [R3], R0 ;  /* 0x0000000003007388 */ /* 0x0001e20000000800 */
[----:B------:R-:W-:Y:S06]  /*01f0*/  BAR.SYNC.DEFER_BLOCKING 0x0 ;  /* 0x0000000000007b1d */ /* 0x000fec0000010000 */
[----:B------:R-:W-:Y:S05]  /*0200*/  BRA.U !UP0, `(.L_x_3) ;  /* 0x0000000108307547 */ /* 0x000fea000b800000 */
[----:B0-----:R-:W-:-:S07]  /*0210*/  IMAD.U32 R0, RZ, RZ, UR6 ;  /* 0x00000006ff007e24 */ /* 0x001fce000f8e00ff */
.L_x_4:
[----:B------:R-:W-:-:S04]  /*0220*/  SHF.R.U32.HI R7, RZ, 0x1, R0 ;  /* 0x00000001ff077819 */ /* 0x000fc80000011600 */
[----:B------:R-:W-:-:S13]  /*0230*/  ISETP.GE.U32.AND P0, PT, R6, R7, PT ;  /* 0x000000070600720c */ /* 0x000fda0003f06070 */
[----:B------:R-:W-:Y:S01]  /*0240*/  @!P0 IMAD R5, R7, 0x4, R3 ;  /* 0x0000000407058824 */ /* 0x000fe200078e0203 */
[----:B------:R-:W-:Y:S05]  /*0250*/  @!P0 LDS R4, [R3] ;  /* 0x0000000003048984 */ /* 0x000fea0000000800 */
[----:B------:R-:W0:Y:S02]  /*0260*/  @!P0 LDS R5, [R5] ;  /* 0x0000000005058984 */ /* 0x000e240000000800 */
[----:B0-----:R-:W-:-:S05]  /*0270*/  @!P0 FMNMX R4, R4, R5, !PT ;  /* 0x0000000504048209 */ /* 0x001fca0007800000 */
[----:B------:R1:W-:Y:S01]  /*0280*/  @!P0 STS [R3], R4 ;  /* 0x0000000403008388 */ /* 0x0003e20000000800 */
[----:B------:R-:W-:Y:S01]  /*0290*/  BAR.SYNC.DEFER_BLOCKING 0x0 ;  /* 0x0000000000007b1d */ /* 0x000fe20000010000 */
[----:B------:R-:W-:Y:S01]  /*02a0*/  ISETP.GT.U32.AND P0, PT, R0, 0x3, PT ;  /* 0x000000030000780c */ /* 0x000fe20003f04070 */
[----:B------:R-:W-:-:S12]  /*02b0*/  IMAD.MOV.U32 R0, RZ, RZ, R7 ;  /* 0x000000ffff007224 */ /* 0x000fd800078e0007 */
[----:B-1----:R-:W-:Y:S05]  /*02c0*/  @P0 BRA `(.L_x_4) ;  /* 0xfffffffc00d40947 */ /* 0x002fea000383ffff */
.L_x_3:
[----:B------:R-:W1:Y:S01]  /*02d0*/  S2UR UR5, SR_CgaCtaId ;  /* 0x00000000000579c3 */ /* 0x000e620000008800 */
[----:B------:R-:W-:Y:S01]  /*02e0*/  UMOV UR4, 0x400 ;  /* 0x0000040000047882 */ /* 0x000fe20000000000 */
[----:B------:R-:W-:Y:S02]  /*02f0*/  IMAD.MOV.U32 R4, RZ, RZ, 0x3c010204 ;  /* 0x3c010204ff047424 */ /* 0x000fe400078e00ff */
[----:B0-----:R-:W-:-:S04]  /*0300*/  IMAD.MOV.U32 R3, RZ, RZ, 0x42fe0000 ;  /* 0x42fe0000ff037424 */ /* 0x001fc800078e00ff */
[----:B------:R-:W-:-:S04]  /*0310*/  FFMA R3, R4, -R3, 1 ;  /* 0x3f80000004037423 */ /* 0x000fc80000000803 */
[----:B------:R-:W-:Y:S01]  /*0320*/  FFMA R3, R3, R4, 0.0078740157186985015869 ;  /* 0x3c01020403037423 */ /* 0x000fe20000000004 */
[----:B-1----:R-:W-:-:S09]  /*0330*/  ULEA UR4, UR5, UR4, 0x18 ;  /* 0x0000000405047291 */ /* 0x002fd2000f8ec0ff */
[----:B------:R-:W0:Y:S02]  /*0340*/  LDS R0, [UR4] ;  /* 0x00000004ff007984 */ /* 0x000e240008000800 */
[----:B------:R-:W1:Y:S02]  /*0350*/  LDCU UR4, c[0x0][0x39c] ;  /* 0x00007380ff0477ac */ /* 0x000e640008000800 */
[----:B-1----:R-:W-:Y:S01]  /*0360*/  ISETP.GE.AND P2, PT, R6, UR4, PT ;  /* 0x0000000406007c0c */ /* 0x002fe2000bf46270 */
[----:B0-----:R-:W0:Y:S01]  /*0370*/  FCHK P0, R0, 127 ;  /* 0x42fe000000007902 */ /* 0x001e220000000000 */
[----:B------:R-:W-:-:S04]  /*0380*/  FFMA R4, R0, R3, RZ ;  /* 0x0000000300047223 */ /* 0x000fc800000000ff */
[----:B------:R-:W-:-:S04]  /*0390*/  FFMA R5, R4, -127, R0 ;  /* 0xc2fe000004057823 */ /* 0x000fc80000000000 */
[----:B------:R-:W-:Y:S01]  /*03a0*/  FFMA R3, R3, R5, R4 ;  /* 0x0000000503037223 */ /* 0x000fe20000000004 */
[----:B0-----:R-:W-:Y:S06]  /*03b0*/  @!P0 BRA `(.L_x_5) ;  /* 0x0000000000108947 */ /* 0x001fec0003800000 */
[----:B------:R-:W-:Y:S01]  /*03c0*/  IMAD.MOV.U32 R3, RZ, RZ, 0x42fe0000 ;  /* 0x42fe0000ff037424 */ /* 0x000fe200078e00ff */
[----:B------:R-:W-:-:S07]  /*03d0*/  MOV R10, 0x3f0 ;  /* 0x000003f0000a7802 */ /* 0x000fce0000000f00 */
[----:B------:R-:W-:Y:S05]  /*03e0*/  CALL.REL.NOINC `($__internal_0_$__cuda_sm3x_div_rn_noftz_f32_slowpath) ;  /* 0x0000000000a47944 */ /* 0x000fea0003c00000 */
[----:B------:R-:W-:-:S07]  /*03f0*/  IMAD.MOV.U32 R3, RZ, RZ, R0 ;  /* 0x000000ffff037224 */ /* 0x000fce00078e0000 */
.L_x_5:
[----:B------:R-:W0:Y:S01]  /*0400*/  LDCU UR7, c[0x0][0x39c] ;  /* 0x00007380ff0777ac */ /* 0x000e220008000800 */
[----:B------:R-:W-:Y:S01]  /*0410*/  BSSY.RECONVERGENT B0, `(.L_x_6) ;  /* 0x0000020000007945 */ /* 0x000fe20003800200 */
[----:B------:R-:W-:Y:S01]  /*0420*/  FMNMX.NAN R3, R3, 1.00000001335143196e-10, !PT ;  /* 0x2edbe6ff03037809 */ /* 0x000fe20007820000 */
[----:B------:R-:W1:Y:S02]  /*0430*/  LDCU.64 UR4, c[0x0][0x388] ;  /* 0x00007100ff0477ac */ /* 0x000e640008000a00 */
[----:B------:R-:W-:Y:S05]  /*0440*/  @P2 BRA `(.L_x_7) ;  /* 0x0000000000702947 */ /* 0x000fea0003800000 */
[----:B------:R-:W2:Y:S01]  /*0450*/  LDC.64 R4, c[0x0][0x380] ;  /* 0x0000e000ff047b82 */ /* 0x000ea20000000a00 */
[----:B------:R-:W-:-:S07]  /*0460*/  IMAD.MOV.U32 R7, RZ, RZ, R6 ;  /* 0x000000ffff077224 */ /* 0x000fce00078e0006 */
.L_x_10:
[----:B0--3--:R-:W-:-:S04]  /*0470*/  IMAD R9, R2, UR7, R7 ;  /* 0x0000000702097c24 */ /* 0x009fc8000f8e0207 */
[----:B--2---:R-:W-:-:S05]  /*0480*/  IMAD.WIDE R10, R9, 0x4, R4 ;  /* 0x00000004090a7825 */ /* 0x004fca00078e0204 */
[----:B------:R-:W2:Y:S01]  /*0490*/  LDG.E.CONSTANT R0, desc[UR8][R10.64] ;  /* 0x000000080a007981 */ /* 0x000ea2000c1e9900 */
[----:B------:R-:W0:Y:S01]  /*04a0*/  MUFU.RCP R8, R3 ;  /* 0x0000000300087308 */ /* 0x000e220000001000 */
[----:B------:R-:W-:Y:S01]  /*04b0*/  VIADD R7, R7, UR6 ;  /* 0x0000000607077c36 */ /* 0x000fe20008000000 */
[----:B------:R-:W-:Y:S04]  /*04c0*/  BSSY.RECONVERGENT B1, `(.L_x_8) ;  /* 0x000000d000017945 */ /* 0x000fe80003800200 */
[----:B------:R-:W-:Y:S01]  /*04d0*/  ISETP.GE.AND P2, PT, R7, UR7, PT ;  /* 0x0000000707007c0c */ /* 0x000fe2000bf46270 */
[----:B0-----:R-:W-:-:S04]  /*04e0*/  FFMA R13, -R3, R8, 1 ;  /* 0x3f800000030d7423 */ /* 0x001fc80000000108 */
[----:B------:R-:W-:Y:S01]  /*04f0*/  FFMA R13, R8, R13, R8 ;  /* 0x0000000d080d7223 */ /* 0x000fe20000000008 */
[----:B--2---:R-:W0:Y:S03]  /*0500*/  FCHK P0, R0, R3 ;  /* 0x0000000300007302 */ /* 0x004e260000000000 */
[----:B------:R-:W-:-:S04]  /*0510*/  FFMA R8, R0, R13, RZ ;  /* 0x0000000d00087223 */ /* 0x000fc800000000ff */
[----:B------:R-:W-:-:S04]  /*0520*/  FFMA R12, -R3, R8, R0 ;  /* 0x00000008030c7223 */ /* 0x000fc80000000100 */
[----:B------:R-:W-:Y:S01]  /*0530*/  FFMA R12, R13, R12, R8 ;  /* 0x0000000c0d0c7223 */ /* 0x000fe20000000008 */
[----:B------:R-:W-:Y:S01]  /*0540*/  SHF.R.S32.HI R8, RZ, 0x1f, R9 ;  /* 0x0000001fff087819 */ /* 0x000fe20000011409 */
[----:B0-----:R-:W-:Y:S06]  /*0550*/  @!P0 BRA `(.L_x_9) ;  /* 0x00000000000c8947 */ /* 0x001fec0003800000 */
[----:B------:R-:W-:-:S07]  /*0560*/  MOV R10, 0x580 ;  /* 0x00000580000a7802 */ /* 0x000fce0000000f00 */
[----:B-1----:R-:W-:Y:S05]  /*0570*/  CALL.REL.NOINC `($__internal_0_$__cuda_sm3x_div_rn_noftz_f32_slowpath) ;  /* 0x0000000000407944 */ /* 0x002fea0003c00000 */
[----:B------:R-:W-:-:S07]  /*0580*/  IMAD.MOV.U32 R12, RZ, RZ, R0 ;  /* 0x000000ffff0c7224 */ /* 0x000fce00078e0000 */
.L_x_9:
[----:B-1----:R-:W-:Y:S05]  /*0590*/  BSYNC.RECONVERGENT B1 ;  /* 0x0000000000017941 */ /* 0x002fea0003800200 */
.L_x_8:
[----:B------:R-:W0:Y:S01]  /*05a0*/  F2I.NTZ R12, R12 ;  /* 0x0000000c000c7305 */ /* 0x000e220000203100 */
[----:B------:R-:W-:-:S04]  /*05b0*/  IADD3 R10, P0, PT, R9, UR4, RZ ;  /* 0x00000004090a7c10 */ /* 0x000fc8000ff1e0ff */
[----:B------:R-:W-:Y:S02]  /*05c0*/  IADD3.X R11, PT, PT, R8, UR5, RZ, P0, !PT ;  /* 0x00000005080b7c10 */ /* 0x000fe400087fe4ff */
[----:B0-----:R-:W-:-:S04]  /*05d0*/  VIMNMX R0, PT, PT, R12, 0x7f, PT ;  /* 0x0000007f0c007848 */ /* 0x001fc80003fe0100 */
[----:B------:R-:W-:-:S05]  /*05e0*/  VIMNMX R9, PT, PT, R0, -0x80, !PT ;  /* 0xffffff8000097848 */ /* 0x000fca0007fe0100 */
[----:B------:R3:W-:Y:S01]  /*05f0*/  STG.E.U8 desc[UR8][R10.64], R9 ;  /* 0x000000090a007986 */ /* 0x0007e2000c101108 */
[----:B------:R-:W-:Y:S05]  /*0600*/  @!P2 BRA `(.L_x_10) ;  /* 0xfffffffc0098a947 */ /* 0x000fea000383ffff */
.L_x_7:
[----:B01----:R-:W-:Y:S05]  /*0610*/  BSYNC.RECONVERGENT B0 ;  /* 0x0000000000007941 */ /* 0x003fea0003800200 */
.L_x_6:
[----:B------:R-:W-:-:S13]  /*0620*/  ISETP.NE.AND P0, PT, R6, RZ, PT ;  /* 0x000000ff0600720c */ /* 0x000fda0003f05270 */
[----:B------:R-:W-:Y:S05]  /*0630*/  @P0 EXIT ;  /* 0x000000000000094d */ /* 0x000fea0003800000 */
[----:B------:R-:W0:Y:S02]  /*0640*/  LDC.64 R4, c[0x0][0x390] ;  /* 0x0000e400ff047b82 */ /* 0x000e240000000a00 */
[----:B0-----:R-:W-:-:S05]  /*0650*/  IMAD.WIDE.U32 R4, R2, 0x4, R4 ;  /* 0x0000000402047825 */ /* 0x001fca00078e0004 */
[----:B------:R-:W-:Y:S01]  /*0660*/  STG.E desc[UR8][R4.64], R3 ;  /* 0x0000000304007986 */ /* 0x000fe2000c101908 */
[----:B------:R-:W-:Y:S05]  /*0670*/  EXIT ;  /* 0x000000000000794d */ /* 0x000fea0003800000 */
        .weak           $__internal_0_$__cuda_sm3x_div_rn_noftz_f32_slowpath
        .type           $__internal_0_$__cuda_sm3x_div_rn_noftz_f32_slowpath,@function
        .size           $__internal_0_$__cuda_sm3x_div_rn_noftz_f32_slowpath,(.L_x_66 - $__internal_0_$__cuda_sm3x_div_rn_noftz_f32_slowpath)
$__internal_0_$__cuda_sm3x_div_rn_noftz_f32_slowpath:
[--C-:B------:R-:W-:Y:S01]  /*0680*/  SHF.R.U32.HI R12, RZ, 0x17, R3.reuse ;  /* 0x00000017ff0c7819 */ /* 0x100fe20000011603 */
[----:B------:R-:W-:Y:S01]  /*0690*/  BSSY.RECONVERGENT B2, `(.L_x_11) ;  /* 0x0000063000027945 */ /* 0x000fe20003800200 */
[----:B------:R-:W-:Y:S01]  /*06a0*/  SHF.R.U32.HI R11, RZ, 0x17, R0 ;  /* 0x00000017ff0b7819 */ /* 0x000fe20000011600 */
[----:B------:R-:W-:Y:S01]  /*06b0*/  IMAD.MOV.U32 R13, RZ, RZ, R3 ;  /* 0x000000ffff0d7224 */ /* 0x000fe200078e0003 */
[----:B------:R-:W-:Y:S02]  /*06c0*/  LOP3.LUT R12, R12, 0xff, RZ, 0xc0, !PT ;  /* 0x000000ff0c0c7812 */ /* 0x000fe400078ec0ff */
[----:B------:R-:W-:-:S03]  /*06d0*/  LOP3.LUT R16, R11, 0xff, RZ, 0xc0, !PT ;  /* 0x000000ff0b107812 */ /* 0x000fc600078ec0ff */
[----:B------:R-:W-:Y:S02]  /*06e0*/  VIADD R15, R12, 0xffffffff ;  /* 0xffffffff0c0f7836 */ /* 0x000fe40000000000 */
[----:B------:R-:W-:-:S03]  /*06f0*/  VIADD R14, R16, 0xffffffff ;  /* 0xffffffff100e7836 */ /* 0x000fc60000000000 */
[----:B------:R-:W-:-:S04]  /*0700*/  ISETP.GT.U32.AND P0, PT, R15, 0xfd, PT ;  /* 0x000000fd0f00780c */ /* 0x000fc80003f04070 */
[----:B------:R-:W-:-:S13]  /*0710*/  ISETP.GT.U32.OR P0, PT, R14, 0xfd, P0 ;  /* 0x000000fd0e00780c */ /* 0x000fda0000704470 */
[----:B------:R-:W-:Y:S01]  /*0720*/  @!P0 IMAD.MOV.U32 R11, RZ, RZ, RZ ;  /* 0x000000ffff0b8224 */ /* 0x000fe200078e00ff */
[----:B------:R-:W-:Y:S06]  /*0730*/  @!P0 BRA `(.L_x_12) ;  /* 0x00000000005c8947 */ /* 0x000fec0003800000 */
[----:B------:R-:W-:Y:S02]  /*0740*/  FSETP.GTU.FTZ.AND P0, PT, |R0|, +INF , PT ;  /* 0x7f8000000000780b */ /* 0x000fe40003f1c200 */
[----:B------:R-:W-:-:S04]  /*0750*/  FSETP.GTU.FTZ.AND P1, PT, |R3|, +INF , PT ;  /* 0x7f8000000300780b */ /* 0x000fc80003f3c200 */
[----:B------:R-:W-:-:S13]  /*0760*/  PLOP3.LUT P0, PT, P0, P1, PT, 0xf8, 0x8f ;  /* 0x00000000008f781c */ /* 0x000fda0000703f70 */
[----:B------:R-:W-:Y:S05]  /*0770*/  @P0 BRA `(.L_x_13) ;  /* 0x00000004004c0947 */ /* 0x000fea0003800000 */
[----:B------:R-:W-:-:S13]  /*0780*/  LOP3.LUT P0, RZ, R13, 0x7fffffff, R0, 0xc8, !PT ;  /* 0x7fffffff0dff7812 */ /* 0x000fda000780c800 */
[----:B------:R-:W-:Y:S05]  /*0790*/  @!P0 BRA `(.L_x_14) ;  /* 0x00000004003c8947 */ /* 0x000fea0003800000 */
[C---:B------:R-:W-:Y:S02]  /*07a0*/  FSETP.NEU.FTZ.AND P3, PT, |R0|.reuse, +INF , PT ;  /* 0x7f8000000000780b */ /* 0x040fe40003f7d200 */
[----:B------:R-:W-:Y:S02]  /*07b0*/  FSETP.NEU.FTZ.AND P1, PT, |R3|, +INF , PT ;  /* 0x7f8000000300780b */ /* 0x000fe40003f3d200 */
[----:B------:R-:W-:-:S11]  /*07c0*/  FSETP.NEU.FTZ.AND P0, PT, |R0|, +INF , PT ;  /* 0x7f8000000000780b */ /* 0x000fd60003f1d200 */
[----:B------:R-:W-:Y:S05]  /*07d0*/  @!P1 BRA !P3, `(.L_x_14) ;  /* 0x00000004002c9947 */ /* 0x000fea0005800000 */
[----:B------:R-:W-:-:S04]  /*07e0*/  LOP3.LUT P3, RZ, R0, 0x7fffffff, RZ, 0xc0, !PT ;  /* 0x7fffffff00ff7812 */ /* 0x000fc8000786c0ff */
[----:B------:R-:W-:-:S13]  /*07f0*/  PLOP3.LUT P1, PT, P1, P3, PT, 0x2f, 0xf2 ;  /* 0x0000000000f2781c */ /* 0x000fda0000f26577 */
[----:B------:R-:W-:Y:S05]  /*0800*/  @P1 BRA `(.L_x_15) ;  /* 0x0000000400181947 */ /* 0x000fea0003800000 */
[----:B------:R-:W-:-:S04]  /*0810*/  LOP3.LUT P1, RZ, R13, 0x7fffffff, RZ, 0xc0, !PT ;  /* 0x7fffffff0dff7812 */ /* 0x000fc8000782c0ff */
[----:B------:R-:W-:-:S13]  /*0820*/  PLOP3.LUT P0, PT, P0, P1, PT, 0x2f, 0xf2 ;  /* 0x0000000000f2781c */ /* 0x000fda0000702577 */
[----:B------:R-:W-:Y:S05]  /*0830*/  @P0 BRA `(.L_x_16) ;  /* 0x0000000400000947 */ /* 0x000fea0003800000 */
[----:B------:R-:W-:Y:S02]  /*0840*/  ISETP.GE.AND P0, PT, R14, RZ, PT ;  /* 0x000000ff0e00720c */ /* 0x000fe40003f06270 */
[----:B------:R-:W-:-:S11]  /*0850*/  ISETP.GE.AND P1, PT, R15, RZ, PT ;  /* 0x000000ff0f00720c */ /* 0x000fd60003f26270 */
[----:B------:R-:W-:Y:S02]  /*0860*/  @P0 IMAD.MOV.U32 R11, RZ, RZ, RZ ;  /* 0x000000ffff0b0224 */ /* 0x000fe400078e00ff */
[----:B------:R-:W-:Y:S01]  /*0870*/  @!P0 FFMA R0, R0, 1.84467440737095516160e+19, RZ ;  /* 0x5f80000000008823 */ /* 0x000fe200000000ff */
[----:B------:R-:W-:Y:S02]  /*0880*/  @!P0 IMAD.MOV.U32 R11, RZ, RZ, -0x40 ;  /* 0xffffffc0ff0b8424 */ /* 0x000fe400078e00ff */
[----:B------:R-:W-:Y:S02]  /*0890*/  @!P1 FFMA R13, R3, 1.84467440737095516160e+19, RZ ;  /* 0x5f800000030d9823 */ /* 0x000fe400000000ff */
[----:B------:R-:W-:-:S07]  /*08a0*/  @!P1 VIADD R11, R11, 0x40 ;  /* 0x000000400b0b9836 */ /* 0x000fce0000000000 */
.L_x_12:
[----:B------:R-:W-:Y:S01]  /*08b0*/  LEA R14, R12, 0xc0800000, 0x17 ;  /* 0xc08000000c0e7811 */ /* 0x000fe200078eb8ff */
[----:B------:R-:W-:Y:S04]  /*08c0*/  BSSY.RECONVERGENT B3, `(.L_x_17) ;  /* 0x0000036000037945 */ /* 0x000fe80003800200 */
[----:B------:R-:W-:Y:S02]  /*08d0*/  IMAD.IADD R14, R13, 0x1, -R14 ;  /* 0x000000010d0e7824 */ /* 0x000fe400078e0a0e */
[----:B------:R-:W-:Y:S02]  /*08e0*/  VIADD R13, R16, 0xffffff81 ;  /* 0xffffff81100d7836 */ /* 0x000fe40000000000 */
[----:B------:R0:W1:Y:S01]  /*08f0*/  MUFU.RCP R15, R14 ;  /* 0x0000000e000f7308 */ /* 0x0000620000001000 */
[----:B------:R-:W-:Y:S01]  /*0900*/  FADD.FTZ R17, -R14, -RZ ;  /* 0x800000ff0e117221 */ /* 0x000fe20000010100 */
[C---:B------:R-:W-:Y:S01]  /*0910*/  IMAD R0, R13.reuse, -0x800000, R0 ;  /* 0xff8000000d007824 */ /* 0x040fe200078e0200 */
[----:B0-----:R-:W-:-:S05]  /*0920*/  IADD3 R14, PT, PT, R13, 0x7f, -R12 ;  /* 0x0000007f0d0e7810 */ /* 0x001fca0007ffe80c */
[----:B------:R-:W-:Y:S02]  /*0930*/  IMAD.IADD R11, R14, 0x1, R11 ;  /* 0x000000010e0b7824 */ /* 0x000fe400078e020b */
[----:B-1----:R-:W-:-:S04]  /*0940*/  FFMA R16, R15, R17, 1 ;  /* 0x3f8000000f107423 */ /* 0x002fc80000000011 */
[----:B------:R-:W-:-:S04]  /*0950*/  FFMA R18, R15, R16, R15 ;  /* 0x000000100f127223 */ /* 0x000fc8000000000f */
[----:B------:R-:W-:-:S04]  /*0960*/  FFMA R15, R0, R18, RZ ;  /* 0x00000012000f7223 */ /* 0x000fc800000000ff */
[----:B------:R-:W-:-:S04]  /*0970*/  FFMA R16, R17, R15, R0 ;  /* 0x0000000f11107223 */ /* 0x000fc80000000000 */
[----:B------:R-:W-:-:S04]  /*0980*/  FFMA R15, R18, R16, R15 ;  /* 0x00000010120f7223 */ /* 0x000fc8000000000f */
[----:B------:R-:W-:-:S04]  /*0990*/  FFMA R16, R17, R15, R0 ;  /* 0x0000000f11107223 */ /* 0x000fc80000000000 */
[----:B------:R-:W-:-:S05]  /*09a0*/  FFMA R0, R18, R16, R15 ;  /* 0x0000001012007223 */ /* 0x000fca000000000f */
[----:B------:R-:W-:-:S04]  /*09b0*/  SHF.R.U32.HI R12, RZ, 0x17, R0 ;  /* 0x00000017ff0c7819 */ /* 0x000fc80000011600 */
[----:B------:R-:W-:-:S05]  /*09c0*/  LOP3.LUT R12, R12, 0xff, RZ, 0xc0, !PT ;  /* 0x000000ff0c0c7812 */ /* 0x000fca00078ec0ff */
[----:B------:R-:W-:-:S04]  /*09d0*/  IMAD.IADD R17, R12, 0x1, R11 ;  /* 0x000000010c117824 */ /* 0x000fc800078e020b */
[----:B------:R-:W-:-:S05]  /*09e0*/  VIADD R12, R17, 0xffffffff ;  /* 0xffffffff110c7836 */ /* 0x000fca0000000000 */
[----:B------:R-:W-:-:S13]  /*09f0*/  ISETP.GE.U32.AND P0, PT, R12, 0xfe, PT ;  /* 0x000000fe0c00780c */ /* 0x000fda0003f06070 */
[----:B------:R-:W-:Y:S05]  /*0a00*/  @!P0 BRA `(.L_x_18) ;  /* 0x0000000000808947 */ /* 0x000fea0003800000 */
[----:B------:R-:W-:-:S13]  /*0a10*/  ISETP.GT.AND P0, PT, R17, 0xfe, PT ;  /* 0x000000fe1100780c */ /* 0x000fda0003f04270 */
[----:B------:R-:W-:Y:S05]  /*0a20*/  @P0 BRA `(.L_x_19) ;  /* 0x00000000006c0947 */ /* 0x000fea0003800000 */
[----:B------:R-:W-:-:S13]  /*0a30*/  ISETP.GE.AND P0, PT, R17, 0x1, PT ;  /* 0x000000011100780c */ /* 0x000fda0003f06270 */
[----:B------:R-:W-:Y:S05]  /*0a40*/  @P0 BRA `(.L_x_20) ;  /* 0x0000000000740947 */ /* 0x000fea0003800000 */
[----:B------:R-:W-:Y:S02]  /*0a50*/  ISETP.GE.AND P0, PT, R17, -0x18, PT ;  /* 0xffffffe81100780c */ /* 0x000fe40003f06270 */
[----:B------:R-:W-:-:S11]  /*0a60*/  LOP3.LUT R0, R0, 0x80000000, RZ, 0xc0, !PT ;  /* 0x8000000000007812 */ /* 0x000fd600078ec0ff */
[----:B------:R-:W-:Y:S05]  /*0a70*/  @!P0 BRA `(.L_x_20) ;  /* 0x0000000000688947 */ /* 0x000fea0003800000 */
[CCC-:B------:R-:W-:Y:S01]  /*0a80*/  FFMA.RZ R11, R18.reuse, R16.reuse, R15.reuse ;  /* 0x00000010120b7223 */ /* 0x1c0fe2000000c00f */
[C---:B------:R-:W-:Y:S02]  /*0a90*/  VIADD R14, R17.reuse, 0x20 ;  /* 0x00000020110e7836 */ /* 0x040fe40000000000 */
[CCC-:B------:R-:W-:Y:S01]  /*0aa0*/  FFMA.RM R12, R18.reuse, R16.reuse, R15.reuse ;  /* 0x00000010120c7223 */ /* 0x1c0fe2000000400f */
[----:B------:R-:W-:Y:S02]  /*0ab0*/  ISETP.NE.AND P3, PT, R17, RZ, PT ;  /* 0x000000ff1100720c */ /* 0x000fe40003f65270 */
[----:B------:R-:W-:Y:S01]  /*0ac0*/  LOP3.LUT R13, R11, 0x7fffff, RZ, 0xc0, !PT ;  /* 0x007fffff0b0d7812 */ /* 0x000fe200078ec0ff */
[----:B------:R-:W-:Y:S01]  /*0ad0*/  FFMA.RP R11, R18, R16, R15 ;  /* 0x00000010120b7223 */ /* 0x000fe2000000800f */
[----:B------:R-:W-:Y:S01]  /*0ae0*/  IMAD.MOV R15, RZ, RZ, -R17 ;  /* 0x000000ffff0f7224 */ /* 0x000fe200078e0a11 */
[----:B------:R-:W-:Y:S02]  /*0af0*/  ISETP.NE.AND P1, PT, R17, RZ, PT ;  /* 0x000000ff1100720c */ /* 0x000fe40003f25270 */
[----:B------:R-:W-:-:S02]  /*0b00*/  LOP3.LUT R13, R13, 0x800000, RZ, 0xfc, !PT ;  /* 0x008000000d0d7812 */ /* 0x000fc400078efcff */
[----:B------:R-:W-:Y:S02]  /*0b10*/  FSETP.NEU.FTZ.AND P0, PT, R11, R12, PT ;  /* 0x0000000c0b00720b */ /* 0x000fe40003f1d000 */
[----:B------:R-:W-:Y:S02]  /*0b20*/  SHF.L.U32 R14, R13, R14, RZ ;  /* 0x0000000e0d0e7219 */ /* 0x000fe400000006ff */
[----:B------:R-:W-:Y:S02]  /*0b30*/  SEL R12, R15, RZ, P3 ;  /* 0x000000ff0f0c7207 */ /* 0x000fe40001800000 */
[----:B------:R-:W-:Y:S02]  /*0b40*/  ISETP.NE.AND P1, PT, R14, RZ, P1 ;  /* 0x000000ff0e00720c */ /* 0x000fe40000f25270 */
[----:B------:R-:W-:Y:S02]  /*0b50*/  SHF.R.U32.HI R12, RZ, R12, R13 ;  /* 0x0000000cff0c7219 */ /* 0x000fe4000001160d */
[----:B------:R-:W-:-:S02]  /*0b60*/  PLOP3.LUT P0, PT, P0, P1, PT, 0xf8, 0x8f ;  /* 0x00000000008f781c */ /* 0x000fc40000703f70 */
[----:B------:R-:W-:Y:S02]  /*0b70*/  SHF.R.U32.HI R14, RZ, 0x1, R12 ;  /* 0x00000001ff0e7819 */ /* 0x000fe4000001160c */
[----:B------:R-:W-:-:S04]  /*0b80*/  SEL R11, RZ, 0x1, !P0 ;  /* 0x00000001ff0b7807 */ /* 0x000fc80004000000 */
[----:B------:R-:W-:-:S04]  /*0b90*/  LOP3.LUT R11, R11, 0x1, R14, 0xf8, !PT ;  /* 0x000000010b0b7812 */ /* 0x000fc800078ef80e */
[----:B------:R-:W-:-:S05]  /*0ba0*/  LOP3.LUT R11, R11, R12, RZ, 0xc0, !PT ;  /* 0x0000000c0b0b7212 */ /* 0x000fca00078ec0ff */
[----:B------:R-:W-:-:S05]  /*0bb0*/  IMAD.IADD R11, R14, 0x1, R11 ;  /* 0x000000010e0b7824 */ /* 0x000fca00078e020b */
[----:B------:R-:W-:Y:S01]  /*0bc0*/  LOP3.LUT R0, R11, R0, RZ, 0xfc, !PT ;  /* 0x000000000b007212 */ /* 0x000fe200078efcff */
[----:B------:R-:W-:Y:S06]  /*0bd0*/  BRA `(.L_x_20) ;  /* 0x0000000000107947 */ /* 0x000fec0003800000 */
.L_x_19:
[----:B------:R-:W-:-:S04]  /*0be0*/  LOP3.LUT R0, R0, 0x80000000, RZ, 0xc0, !PT ;  /* 0x8000000000007812 */ /* 0x000fc800078ec0ff */
[----:B------:R-:W-:Y:S01]  /*0bf0*/  LOP3.LUT R0, R0, 0x7f800000, RZ, 0xfc, !PT ;  /* 0x7f80000000007812 */ /* 0x000fe200078efcff */
[----:B------:R-:W-:Y:S06]  /*0c00*/  BRA `(.L_x_20) ;  /* 0x0000000000047947 */ /* 0x000fec0003800000 */
.L_x_18:
[----:B------:R-:W-:-:S07]  /*0c10*/  IMAD R0, R11, 0x800000, R0 ;  /* 0x008000000b007824 */ /* 0x000fce00078e0200 */
.L_x_20:
[----:B------:R-:W-:Y:S05]  /*0c20*/  BSYNC.RECONVERGENT B3 ;  /* 0x0000000000037941 */ /* 0x000fea0003800200 */
.L_x_17:
[----:B------:R-:W-:Y:S05]  /*0c30*/  BRA `(.L_x_21) ;  /* 0x0000000000207947 */ /* 0x000fea0003800000 */
.L_x_16:
[----:B------:R-:W-:-:S04]  /*0c40*/  LOP3.LUT R0, R13, 0x80000000, R0, 0x48, !PT ;  /* 0x800000000d007812 */ /* 0x000fc800078e4800 */
[----:B------:R-:W-:Y:S01]  /*0c50*/  LOP3.LUT R0, R0, 0x7f800000, RZ, 0xfc, !PT ;  /* 0x7f80000000007812 */ /* 0x000fe200078efcff */
[----:B------:R-:W-:Y:S06]  /*0c60*/  BRA `(.L_x_21) ;  /* 0x0000000000147947 */ /* 0x000fec0003800000 */
.L_x_15:
[----:B------:R-:W-:Y:S01]  /*0c70*/  LOP3.LUT R0, R13, 0x80000000, R0, 0x48, !PT ;  /* 0x800000000d007812 */ /* 0x000fe200078e4800 */
[----:B------:R-:W-:Y:S06]  /*0c80*/  BRA `(.L_x_21) ;  /* 0x00000000000c7947 */ /* 0x000fec0003800000 */
.L_x_14:
[----:B------:R-:W0:Y:S01]  /*0c90*/  MUFU.RSQ R0, -QNAN ;  /* 0xffc0000000007908 */ /* 0x000e220000001400 */
[----:B------:R-:W-:Y:S05]  /*0ca0*/  BRA `(.L_x_21) ;  /* 0x0000000000047947 */ /* 0x000fea0003800000 */
.L_x_13:
[----:B------:R-:W-:-:S07]  /*0cb0*/  FADD.FTZ R0, R0, R3 ;  /* 0x0000000300007221 */ /* 0x000fce0000010000 */
.L_x_21:
[----:B------:R-:W-:Y:S05]  /*0cc0*/  BSYNC.RECONVERGENT B2 ;  /* 0x0000000000027941 */ /* 0x000fea0003800200 */
.L_x_11:
[----:B------:R-:W-:-:S04]  /*0cd0*/  IMAD.MOV.U32 R11, RZ, RZ, 0x0 ;  /* 0x00000000ff0b7424 */ /* 0x000fc800078e00ff */
[----:B0-----:R-:W-:Y:S05]  /*0ce0*/  RET.REL.NODEC R10 `(_ZN8pygpukit3ops8quantize27quantize_f32_to_int8_kernelEPKfPaPfii) ;  /* 0xfffffff00ac47950 */ /* 0x001fea0003c3ffff */
.L_x_22:
[----:B------:R-:W-:-:S00]  /*0cf0*/  BRA `(.L_x_22) ;  /* 0xfffffffc00fc7947 */ /* 0x000fc0000383ffff */
[----:B------:R-:W-:-:S00]  /*0d00*/  NOP ;  /* 0x0000000000007918 */ /* 0x000fc00000000000 */
[----:B------:R-:W-:-:S00]  /*0d10*/  NOP ;  /* 0x0000000000007918 */ /* 0x000fc00000000000 */
[----:B------:R-:W-:-:S00]  /*0d20*/  NOP ;  /* 0x0000000000007918 */ /* 0x000fc00000000000 */
[----:B------:R-:W-:-:S00]  /*0d30*/  NOP ;  /* 0x0000000000007918 */ /* 0x000fc00000000000 */
[----:B------:R-:W-:-:S00]  /*0d40*/  NOP ;  /* 0x0000000000007918 */ /* 0x000fc00000000000 */
[----:B------:R-:W-:-:S00]  /*0d50*/  NOP ;  /* 0x0000000000007918 */ /* 0x000fc00000000000 */
[----:B------:R-:W-:-:S00]  /*0d60*/  NOP ;  /* 0x0000000000007918 */ /* 0x000fc00000000000 */
[----:B------:R-:W-:-:S00]  /*0d70*/  NOP ;  /* 0x0000000000007918 */ /* 0x000fc00000000000 */
.L_x_66:


//--------------------- .text._ZN8pygpukit3ops8quantize27quantize_f16_to_int8_kernelEPK6__halfPaPS2_ii --------------------------
	.section	.text._ZN8pygpukit3ops8quantize27quantize_f16_to_int8_kernelEPK6__halfPaPS2_ii,"ax",@progbits
	.align	128
        .global         _ZN8pygpukit3ops8quantize27quantize_f16_to_int8_kernelEPK6__halfPaPS2_ii
        .type           _ZN8pygpukit3ops8quantize27quantize_f16_to_int8_kernelEPK6__halfPaPS2_ii,@function
        .size           _ZN8pygpukit3ops8quantize27quantize_f16_to_int8_kernelEPK6__halfPaPS2_ii,(.L_x_67 - _ZN8pygpukit3ops8quantize27quantize_f16_to_int8_kernelEPK6__halfPaPS2_ii)
        .other          _ZN8pygpukit3ops8quantize27quantize_f16_to_int8_kernelEPK6__halfPaPS2_ii,@"STO_CUDA_ENTRY STV_DEFAULT"
_ZN8pygpukit3ops8quantize27quantize_f16_to_int8_kernelEPK6__halfPaPS2_ii:
.text._ZN8pygpukit3ops8quantize27quantize_f16_to_int8_kernelEPK6__halfPaPS2_ii:
        /* <DEDUP_REMOVED lines=16> */
.L_x_25:
[----:B------:R-:W-:-:S04]  /*0100*/  IMAD R5, R2, UR4, R3 ;  /* 0x0000000402057c24 */ /* 0x000fc8000f8e0203 */
[----:B-1----:R-:W-:-:S06]  /*0110*/  IMAD.WIDE R4, R5, 0x2, R8 ;  /* 0x0000000205047825 */ /* 0x002fcc00078e0208 */
[----:B------:R-:W2:Y:S01]  /*0120*/  LDG.E.U16.CONSTANT R4, desc[UR8][R4.64] ;  /* 0x0000000804047981 */ /* 0x000ea2000c1e9500 */
[----:B0-----:R-:W-:-:S05]  /*0130*/  IMAD.IADD R3, R10, 0x1, R3 ;  /* 0x000000010a037824 */ /* 0x001fca00078e0203 */
[----:B------:R-:W-:Y:S01]  /*0140*/  ISETP.GE.AND P0, PT, R3, UR4, PT ;  /* 0x0000000403007c0c */ /* 0x000fe2000bf06270 */
[----:B--2---:R-:W-:-:S05]  /*0150*/  HADD2.F32 R7, -RZ, R4.H0_H0 ;  /* 0x20000004ff077230 */ /* 0x004fca0000004100 */
[----:B------:R-:W-:-:S07]  /*0160*/  FMNMX R0, |R7|, R0, !PT ;  /* 0x0000000007007209 */ /* 0x000fce0007800200 */
[----:B------:R-:W-:Y:S05]  /*0170*/  @!P0 BRA `(.L_x_25) ;  /* 0xfffffffc00e08947 */ /* 0x000fea000383ffff */
.L_x_24:
[----:B------:R-:W-:Y:S05]  /*0180*/  BSYNC.RECONVERGENT B0 ;  /* 0x0000000000007941 */ /* 0x000fea0003800200 */
.L_x_23:
        /* <DEDUP_REMOVED lines=10> */
.L_x_27:
        /* <DEDUP_REMOVED lines=11> */
.L_x_26:
        /* <DEDUP_REMOVED lines=17> */
[----:B------:R-:W-:Y:S05]  /*03f0*/  CALL.REL.NOINC `($__internal_1_$__cuda_sm3x_div_rn_noftz_f32_slowpath) ;  /* 0x0000000000ac7944 */ /* 0x000fea0003c00000 */
[----:B------:R-:W-:-:S07]  /*0400*/  IMAD.MOV.U32 R3, RZ, RZ, R0 ;  /* 0x000000ffff037224 */ /* 0x000fce00078e0000 */
.L_x_28:
[----:B------:R-:W0:Y:S01]  /*0410*/  LDCU UR7, c[0x0][0x39c] ;  /* 0x00007380ff0777ac */ /* 0x000e220008000800 */
[----:B------:R-:W-:Y:S01]  /*0420*/  BSSY.RECONVERGENT B0, `(.L_x_29) ;  /* 0x0000021000007945 */ /* 0x000fe20003800200 */
[----:B------:R-:W-:Y:S01]  /*0430*/  FMNMX.NAN R3, R3, 1.00000001335143196e-10, !PT ;  /* 0x2edbe6ff03037809 */ /* 0x000fe20007820000 */
[----:B------:R-:W1:Y:S02]  /*0440*/  LDCU.64 UR4, c[0x0][0x388] ;  /* 0x00007100ff0477ac */ /* 0x000e640008000a00 */
[----:B------:R-:W-:Y:S05]  /*0450*/  @P2 BRA `(.L_x_30) ;  /* 0x0000000000742947 */ /* 0x000fea0003800000 */
[----:B------:R-:W2:Y:S01]  /*0460*/  LDC.64 R4, c[0x0][0x380] ;  /* 0x0000e000ff047b82 */ /* 0x000ea20000000a00 */
[----:B------:R-:W-:-:S07]  /*0470*/  IMAD.MOV.U32 R7, RZ, RZ, R6 ;  /* 0x000000ffff077224 */ /* 0x000fce00078e0006 */
.L_x_33:
[----:B0--3--:R-:W-:-:S04]  /*0480*/  IMAD R9, R2, UR7, R7 ;  /* 0x0000000702097c24 */ /* 0x009fc8000f8e0207 */
[----:B--2---:R-:W-:-:S05]  /*0490*/  IMAD.WIDE R10, R9, 0x2, R4 ;  /* 0x00000002090a7825 */ /* 0x004fca00078e0204 */
[----:B------:R-:W2:Y:S01]  /*04a0*/  LDG.E.U16.CONSTANT R0, desc[UR8][R10.64] ;  /* 0x000000080a007981 */ /* 0x000ea2000c1e9500 */
[----:B------:R-:W0:Y:S01]  /*04b0*/  MUFU.RCP R8, R3 ;  /* 0x0000000300087308 */ /* 0x000e220000001000 */
[----:B------:R-:W-:Y:S01]  /*04c0*/  VIADD R7, R7, UR6 ;  /* 0x0000000607077c36 */ /* 0x000fe20008000000 */
[----:B------:R-:W-:Y:S04]  /*04d0*/  BSSY.RECONVERGENT B1, `(.L_x_31) ;  /* 0x000000e000017945 */ /* 0x000fe80003800200 */
[----:B------:R-:W-:Y:S01]  /*04e0*/  ISETP.GE.AND P2, PT, R7, UR7, PT ;  /* 0x0000000707007c0c */ /* 0x000fe2000bf46270 */
[----:B0-----:R-:W-:-:S04]  /*04f0*/  FFMA R13, -R3, R8, 1 ;  /* 0x3f800000030d7423 */ /* 0x001fc80000000108 */
[----:B------:R-:W-:Y:S01]  /*0500*/  FFMA R13, R8, R13, R8 ;  /* 0x0000000d080d7223 */ /* 0x000fe20000000008 */
[----:B--2---:R-:W-:-:S04]  /*0510*/  HADD2.F32 R0, -RZ, R0.H0_H0 ;  /* 0x20000000ff007230 */ /* 0x004fc80000004100 */
[----:B------:R-:W0:Y:S01]  /*0520*/  FCHK P0, R0, R3 ;  /* 0x0000000300007302 */ /* 0x000e220000000000 */
[----:B------:R-:W-:-:S04]  /*0530*/  FFMA R8, R0, R13, RZ ;  /* 0x0000000d00087223 */ /* 0x000fc800000000ff */
[----:B------:R-:W-:-:S04]  /*0540*/  FFMA R12, -R3, R8, R0 ;  /* 0x00000008030c7223 */ /* 0x000fc80000000100 */
[----:B------:R-:W-:Y:S01]  /*0550*/  FFMA R12, R13, R12, R8 ;  /* 0x0000000c0d0c7223 */ /* 0x000fe20000000008 */
[----:B------:R-:W-:Y:S01]  /*0560*/  SHF.R.S32.HI R8, RZ, 0x1f, R9 ;  /* 0x0000001fff087819 */ /* 0x000fe20000011409 */
[----:B0-----:R-:W-:Y:S06]  /*0570*/  @!P0 BRA `(.L_x_32) ;  /* 0x00000000000c8947 */ /* 0x001fec0003800000 */
[----:B------:R-:W-:-:S07]  /*0580*/  MOV R10, 0x5a0 ;  /* 0x000005a0000a7802 */ /* 0x000fce0000000f00 */
[----:B-1----:R-:W-:Y:S05]  /*0590*/  CALL.REL.NOINC `($__internal_1_$__cuda_sm3x_div_rn_noftz_f32_slowpath) ;  /* 0x0000000000447944 */ /* 0x002fea0003c00000 */
[----:B------:R-:W-:-:S07]  /*05a0*/  IMAD.MOV.U32 R12, RZ, RZ, R0 ;  /* 0x000000ffff0c7224 */ /* 0x000fce00078e0000 */
.L_x_32:
[----:B-1----:R-:W-:Y:S05]  /*05b0*/  BSYNC.RECONVERGENT B1 ;  /* 0x0000000000017941 */ /* 0x002fea0003800200 */
.L_x_31:
[----:B------:R-:W0:Y:S01]  /*05c0*/  F2I.NTZ R12, R12 ;  /* 0x0000000c000c7305 */ /* 0x000e220000203100 */
[----:B------:R-:W-:-:S04]  /*05d0*/  IADD3 R10, P0, PT, R9, UR4, RZ ;  /* 0x00000004090a7c10 */ /* 0x000fc8000ff1e0ff */
[----:B------:R-:W-:Y:S02]  /*05e0*/  IADD3.X R11, PT, PT, R8, UR5, RZ, P0, !PT ;  /* 0x00000005080b7c10 */ /* 0x000fe400087fe4ff */
[----:B0-----:R-:W-:-:S04]  /*05f0*/  VIMNMX R0, PT, PT, R12, 0x7f, PT ;  /* 0x0000007f0c007848 */ /* 0x001fc80003fe0100 */
[----:B------:R-:W-:-:S05]  /*0600*/  VIMNMX R9, PT, PT, R0, -0x80, !PT ;  /* 0xffffff8000097848 */ /* 0x000fca0007fe0100 */
[----:B------:R3:W-:Y:S01]  /*0610*/  STG.E.U8 desc[UR8][R10.64], R9 ;  /* 0x000000090a007986 */ /* 0x0007e2000c101108 */
[----:B------:R-:W-:Y:S05]  /*0620*/  @!P2 BRA `(.L_x_33) ;  /* 0xfffffffc0094a947 */ /* 0x000fea000383ffff */
.L_x_30:
[----:B01----:R-:W-:Y:S05]  /*0630*/  BSYNC.RECONVERGENT B0 ;  /* 0x0000000000007941 */ /* 0x003fea0003800200 */
.L_x_29:
[----:B------:R-:W-:-:S13]  /*0640*/  ISETP.NE.AND P0, PT, R6, RZ, PT ;  /* 0x000000ff0600720c */ /* 0x000fda0003f05270 */
[----:B------:R-:W-:Y:S05]  /*0650*/  @P0 EXIT ;  /* 0x000000000000094d */ /* 0x000fea0003800000 */
[----:B------:R-:W0:Y:S01]  /*0660*/  LDC.64 R4, c[0x0][0x390] ;  /* 0x0000e400ff047b82 */ /* 0x000e220000000a00 */
[----:B------:R-:W-:Y:S01]  /*0670*/  F2FP.F16.F32.PACK_AB R0, RZ, R3 ;  /* 0x00000003ff00723e */ /* 0x000fe200000000ff */
[----:B0-----:R-:W-:-:S05]  /*0680*/  IMAD.WIDE.U32 R2, R2, 0x2, R4 ;  /* 0x0000000202027825 */ /* 0x001fca00078e0004 */
[----:B------:R-:W-:Y:S01]  /*0690*/  STG.E.U16 desc[UR8][R2.64], R0 ;  /* 0x0000000002007986 */ /* 0x000fe2000c101508 */
[----:B------:R-:W-:Y:S05]  /*06a0*/  EXIT ;  /* 0x000000000000794d */ /* 0x000fea0003800000 */
        .weak           $__internal_1_$__cuda_sm3x_div_rn_noftz_f32_slowpath
        .type           $__internal_1_$__cuda_sm3x_div_rn_noftz_f32_slowpath,@function
        .size           $__internal_1_$__cuda_sm3x_div_rn_noftz_f32_slowpath,(.L_x_67 - $__internal_1_$__cuda_sm3x_div_rn_noftz_f32_slowpath)
$__internal_1_$__cuda_sm3x_div_rn_noftz_f32_slowpath:
        /* <DEDUP_REMOVED lines=35> */
.L_x_35:
        /* <DEDUP_REMOVED lines=51> */
.L_x_42:
[----:B------:R-:W-:-:S04]  /*0c10*/  LOP3.LUT R0, R0, 0x80000000, RZ, 0xc0, !PT ;  /* 0x8000000000007812 */ /* 0x000fc800078ec0ff */
[----:B------:R-:W-:Y:S01]  /*0c20*/  LOP3.LUT R0, R0, 0x7f800000, RZ, 0xfc, !PT ;  /* 0x7f80000000007812 */ /* 0x000fe200078efcff */
[----:B------:R-:W-:Y:S06]  /*0c30*/  BRA `(.L_x_43) ;  /* 0x0000000000047947 */ /* 0x000fec0003800000 */
.L_x_41:
[----:B------:R-:W-:-:S07]  /*0c40*/  IMAD R0, R11, 0x800000, R0 ;  /* 0x008000000b007824 */ /* 0x000fce00078e0200 */
.L_x_43:
[----:B------:R-:W-:Y:S05]  /*0c50*/  BSYNC.RECONVERGENT B3 ;  /* 0x0000000000037941 */ /* 0x000fea0003800200 */
.L_x_40:
[----:B------:R-:W-:Y:S05]  /*0c60*/  BRA `(.L_x_44) ;  /* 0x0000000000207947 */ /* 0x000fea0003800000 */
.L_x_39:
[----:B------:R-:W-:-:S04]  /*0c70*/  LOP3.LUT R0, R13, 0x80000000, R0, 0x48, !PT ;  /* 0x800000000d007812 */ /* 0x000fc800078e4800 */
[----:B------:R-:W-:Y:S01]  /*0c80*/  LOP3.LUT R0, R0, 0x7f800000, RZ, 0xfc, !PT ;  /* 0x7f80000000007812 */ /* 0x000fe200078efcff */
[----:B------:R-:W-:Y:S06]  /*0c90*/  BRA `(.L_x_44) ;  /* 0x0000000000147947 */ /* 0x000fec0003800000 */
.L_x_38:
[----:B------:R-:W-:Y:S01]  /*0ca0*/  LOP3.LUT R0, R13, 0x80000000, R0, 0x48, !PT ;  /* 0x800000000d007812 */ /* 0x000fe200078e4800 */
[----:B------:R-:W-:Y:S06]  /*0cb0*/  BRA `(.L_x_44) ;  /* 0x00000000000c7947 */ /* 0x000fec0003800000 */
.L_x_37:
[----:B------:R-:W0:Y:S01]  /*0cc0*/  MUFU.RSQ R0, -QNAN ;  /* 0xffc0000000007908 */ /* 0x000e220000001400 */
[----:B------:R-:W-:Y:S05]  /*0cd0*/  BRA `(.L_x_44) ;  /* 0x0000000000047947 */ /* 0x000fea0003800000 */
.L_x_36:
[----:B------:R-:W-:-:S07]  /*0ce0*/  FADD.FTZ R0, R0, R3 ;  /* 0x0000000300007221 */ /* 0x000fce0000010000 */
.L_x_44:
[----:B------:R-:W-:Y:S05]  /*0cf0*/  BSYNC.RECONVERGENT B2 ;  /* 0x0000000000027941 */ /* 0x000fea0003800200 */
.L_x_34:
[----:B------:R-:W-:-:S04]  /*0d00*/  IMAD.MOV.U32 R11, RZ, RZ, 0x0 ;  /* 0x00000000ff0b7424 */ /* 0x000fc800078e00ff */
[----:B0-----:R-:W-:Y:S05]  /*0d10*/  RET.REL.NODEC R10 `(_ZN8pygpukit3ops8quantize27quantize_f16_to_int8_kernelEPK6__halfPaPS2_ii) ;  /* 0xfffffff00ab87950 */ /* 0x001fea0003c3ffff */
.L_x_45:
        /* <DEDUP_REMOVED lines=14> */
.L_x_67:


//--------------------- .text._ZN8pygpukit3ops8quantize28linear_int8_f16_tiled_kernelEPK6__halfPKaS4_PS2_iii --------------------------
	.section	.text._ZN8pygpukit3ops8quantize28linear_int8_f16_tiled_kernelEPK6__halfPKaS4_PS2_iii,"ax",@progbits
	.align	128
        .global         _ZN8pygpukit3ops8quantize28linear_int8_f16_tiled_kernelEPK6__halfPKaS4_PS2_iii
        .type           _ZN8pygpukit3ops8quantize28linear_int8_f16_tiled_kernelEPK6__halfPKaS4_PS2_iii,@function
        .size           _ZN8pygpukit3ops8quantize28linear_int8_f16_tiled_kernelEPK6__halfPKaS4_PS2_iii,(.L_x_70 - _ZN8pygpukit3ops8quantize28linear_int8_f16_tiled_kernelEPK6__halfPKaS4_PS2_iii)
        .other          _ZN8pygpukit3ops8quantize28linear_int8_f16_tiled_kernelEPK6__halfPKaS4_PS2_iii,@"STO_CUDA_ENTRY STV_DEFAULT"
_ZN8pygpukit3ops8quantize28linear_int8_f16_tiled_kernelEPK6__halfPKaS4_PS2_iii:
.text._ZN8pygpukit3ops8quantize28linear_int8_f16_tiled_kernelEPK6__halfPKaS4_PS2_iii:
[----:B------:R-:W-:Y:S01]  /*0000*/  LDC R1, c[0x0][0x37c] ;  /* 0x0000df00ff017b82 */ /* 0x000fe20000000800 */
[----:B------:R-:W0:Y:S01]  /*0010*/  S2R R25, SR_CTAID.X ;  /* 0x0000000000197919 */ /* 0x000e220000002500 */
[----:B------:R-:W1:Y:S01]  /*0020*/  LDCU UR4, c[0x0][0x3a4] ;  /* 0x00007480ff0477ac */ /* 0x000e620008000800 */
[----:B------:R-:W0:Y:S01]  /*0030*/  S2R R0, SR_TID.X ;  /* 0x0000000000007919 */ /* 0x000e220000002100 */
[----:B------:R-:W2:Y:S01]  /*0040*/  LDCU.64 UR8, c[0x0][0x358] ;  /* 0x00006b00ff0877ac */ /* 0x000ea20008000a00 */
[----:B------:R-:W3:Y:S01]  /*0050*/  S2R R3, SR_CTAID.Y ;  /* 0x0000000000037919 */ /* 0x000ee20000002600 */
[----:B------:R-:W4:Y:S01]  /*0060*/  LDCU UR10, c[0x0][0x3a8] ;  /* 0x00007500ff0a77ac */ /* 0x000f220008000800 */
[----:B0-----:R-:W-:-:S04]  /*0070*/  LEA R25, R25, R0, 0x4 ;  /* 0x0000000019197211 */ /* 0x001fc800078e20ff */
[----:B-1----:R-:W-:-:S13]  /*0080*/  ISETP.GE.AND P0, PT, R25, UR4, PT ;  /* 0x0000000419007c0c */ /* 0x002fda000bf06270 */
[----:B------:R-:W0:Y:S02]  /*0090*/  @!P0 LDC.64 R4, c[0x0][0x390] ;  /* 0x0000e400ff048b82 */ /* 0x000e240000000a00 */
[----:B0-----:R-:W-:-:S06]  /*00a0*/  @!P0 IMAD.WIDE.U32 R4, R25, 0x2, R4 ;  /* 0x0000000219048825 */ /* 0x001fcc00078e0004 */
[----:B--2---:R-:W2:Y:S01]  /*00b0*/  @!P0 LDG.E.U16.CONSTANT R4, desc[UR8][R4.64] ;  /* 0x0000000804048981 */ /* 0x004ea2000c1e9500 */
[----:B----4-:R-:W-:Y:S01]  /*00c0*/  UISETP.GE.AND UP0, UPT, UR10, 0x1, UPT ;  /* 0x000000010a00788c */ /* 0x010fe2000bf06270 */
[----:B------:R-:W-:Y:S01]  /*00d0*/  HFMA2 R24, -RZ, RZ, 0, 0 ;  /* 0x00000000ff187431 */ /* 0x000fe200000001ff */
[----:B------:R-:W-:Y:S01]  /*00e0*/  MOV R7, RZ ;  /* 0x000000ff00077202 */ /* 0x000fe20000000f00 */
[----:B------:R-:W3:Y:S02]  /*00f0*/  S2R R2, SR_TID.Y ;  /* 0x0000000000027919 */ /* 0x000ee40000002200 */
[----:B---3--:R-:W-:Y:S01]  /*0100*/  LEA R26, R3, R2, 0x4 ;  /* 0x00000002031a7211 */ /* 0x008fe200078e20ff */
[----:B--2---:R-:W-:-:S03]  /*0110*/  @!P0 HADD2.F32 R24, -RZ, R4.H0_H0 ;  /* 0x20000004ff188230 */ /* 0x004fc60000004100 */
[----:B------:R-:W-:Y:S05]  /*0120*/  BRA.U !UP0, `(.L_x_46) ;  /* 0x0000000508dc7547 */ /* 0x000fea000b800000 */
[----:B------:R-:W0:Y:S01]  /*0130*/  S2UR UR7, SR_CgaCtaId ;  /* 0x00000000000779c3 */ /* 0x000e220000008800 */
[----:B------:R-:W-:Y:S01]  /*0140*/  UMOV UR5, 0x400 ;  /* 0x0000040000057882 */ /* 0x000fe20000000000 */
[----:B------:R-:W-:Y:S01]  /*0150*/  SHF.L.U32 R23, R2, 0x7, RZ ;  /* 0x0000000702177819 */ /* 0x000fe200000006ff */
[----:B------:R-:W-:Y:S01]  /*0160*/  UIADD3 UR6, UPT, UPT, UR5, 0x800, URZ ;  /* 0x0000080005067890 */ /* 0x000fe2000fffe0ff */
[----:B------:R-:W-:Y:S01]  /*0170*/  IMAD R20, R26, UR10, R0 ;  /* 0x0000000a1a147c24 */ /* 0x000fe2000f8e0200 */
[----:B------:R-:W-:Y:S01]  /*0180*/  UIADD3 UR4, UPT, UPT, UR10, 0x1f, URZ ;  /* 0x0000001f0a047890 */ /* 0x000fe2000fffe0ff */
[----:B------:R-:W-:Y:S02]  /*0190*/  LEA R21, R0, R23, 0x2 ;  /* 0x0000001700157211 */ /* 0x000fe400078e10ff */
[----:B------:R-:W-:Y:S01]  /*01a0*/  MOV R7, RZ ;  /* 0x000000ff00077202 */ /* 0x000fe20000000f00 */
[----:B------:R-:W-:Y:S01]  /*01b0*/  USHF.R.U32.HI UR4, URZ, 0x5, UR4 ;  /* 0x00000005ff047899 */ /* 0x000fe20008011604 */
[----:B------:R-:W-:Y:S01]  /*01c0*/  MOV R3, RZ ;  /* 0x000000ff00037202 */ /* 0x000fe20000000f00 */
[----:B0-----:R-:W-:-:S02]  /*01d0*/  ULEA UR5, UR7, UR5, 0x18 ;  /* 0x0000000507057291 */ /* 0x001fc4000f8ec0ff */
[----:B------:R-:W-:-:S04]  /*01e0*/  ULEA UR6, UR7, UR6, 0x18 ;  /* 0x0000000607067291 */ /* 0x000fc8000f8ec0ff */
[----:B------:R-:W-:Y:S02]  /*01f0*/  IADD3 R21, PT, PT, R21, UR5, RZ ;  /* 0x0000000515157c10 */ /* 0x000fe4000fffe0ff */
[----:B------:R-:W-:-:S07]  /*0200*/  LEA R22, R0, UR6, 0x7 ;  /* 0x0000000600167c11 */ /* 0x000fce000f8e38ff */
.L_x_56:
[----:B------:R-:W-:Y:S01]  /*0210*/  ISETP.GT.U32.AND P0, PT, R0, 0x1f, PT ;  /* 0x0000001f0000780c */ /* 0x000fe20003f04070 */
[----:B------:R-:W0:Y:S01]  /*0220*/  LDCU.64 UR10, c[0x0][0x388] ;  /* 0x00007100ff0a77ac */ /* 0x000e220008000a00 */
[----:B------:R-:W-:Y:S01]  /*0230*/  BSSY.RECONVERGENT B0, `(.L_x_47) ;  /* 0x0000017000007945 */ /* 0x000fe20003800200 */
[----:B------:R-:W-:Y:S01]  /*0240*/  ISETP.GT.U32.AND P1, PT, R2, 0x1f, PT ;  /* 0x0000001f0200780c */ /* 0x000fe20003f24070 */
[----:B------:R-:W1:Y:S01]  /*0250*/  LDCU UR7, c[0x0][0x3a8] ;  /* 0x00007500ff0777ac */ /* 0x000e620008000800 */
[----:B------:R-:W2:Y:S08]  /*0260*/  LDCU UR6, c[0x0][0x3a0] ;  /* 0x00007400ff0677ac */ /* 0x000eb00008000800 */
[----:B------:R-:W-:Y:S05]  /*0270*/  @P0 BRA `(.L_x_48) ;  /* 0x0000000000480947 */ /* 0x000fea0003800000 */
[C---:B------:R-:W-:Y:S02]  /*0280*/  LEA R9, R3.reuse, R20, 0x5 ;  /* 0x0000001403097211 */ /* 0x040fe400078e28ff */
[-C--:B------:R-:W-:Y:S02]  /*0290*/  LEA R6, R3, R0.reuse, 0x5 ;  /* 0x0000000003067211 */ /* 0x080fe400078e28ff */
[----:B------:R-:W-:Y:S02]  /*02a0*/  MOV R8, R21 ;  /* 0x0000001500087202 */ /* 0x000fe40000000f00 */
[----:B------:R-:W-:-:S07]  /*02b0*/  MOV R10, R0 ;  /* 0x00000000000a7202 */ /* 0x000fce0000000f00 */
.L_x_49:
[----:B-1----:R-:W-:-:S04]  /*02c0*/  ISETP.GE.AND P0, PT, R6, UR7, PT ;  /* 0x0000000706007c0c */ /* 0x002fc8000bf06270 */
[----:B--2---:R-:W-:-:S13]  /*02d0*/  ISETP.GE.OR P0, PT, R26, UR6, P0 ;  /* 0x000000061a007c0c */ /* 0x004fda0008706670 */
[----:B------:R-:W1:Y:S02]  /*02e0*/  @!P0 LDC.64 R4, c[0x0][0x380] ;  /* 0x0000e000ff048b82 */ /* 0x000e640000000a00 */
[----:B-1----:R-:W-:-:S06]  /*02f0*/  @!P0 IMAD.WIDE.U32 R4, R9, 0x2, R4 ;  /* 0x0000000209048825 */ /* 0x002fcc00078e0004 */
[----:B------:R-:W2:Y:S01]  /*0300*/  @!P0 LDG.E.U16.CONSTANT R4, desc[UR8][R4.64] ;  /* 0x0000000804048981 */ /* 0x000ea2000c1e9500 */
[----:B------:R-:W-:Y:S02]  /*0310*/  IADD3 R6, PT, PT, R6, 0x10, RZ ;  /* 0x0000001006067810 */ /* 0x000fe40007ffe0ff */
[----:B------:R-:W-:Y:S01]  /*0320*/  IADD3 R9, PT, PT, R9, 0x10, RZ ;  /* 0x0000001009097810 */ /* 0x000fe20007ffe0ff */
[----:B--2---:R-:W-:-:S05]  /*0330*/  @!P0 HADD2.F32 R11, -RZ, R4.H0_H0 ;  /* 0x20000004ff0b8230 */ /* 0x004fca0000004100 */
[----:B------:R-:W-:Y:S04]  /*0340*/  @!P0 STS [R8], R11 ;  /* 0x0000000b08008388 */ /* 0x000fe80000000800 */
[----:B------:R1:W-:Y:S01]  /*0350*/  @P0 STS [R8], RZ ;  /* 0x000000ff08000388 */ /* 0x0003e20000000800 */
[C---:B------:R-:W-:Y:S02]  /*0360*/  ISETP.GE.U32.AND P0, PT, R10.reuse, 0x10, PT ;  /* 0x000000100a00780c */ /* 0x040fe40003f06070 */
[----:B------:R-:W-:Y:S02]  /*0370*/  IADD3 R10, PT, PT, R10, 0x10, RZ ;  /* 0x000000100a0a7810 */ /* 0x000fe40007ffe0ff */
[----:B-1----:R-:W-:-:S09]  /*0380*/  IADD3 R8, PT, PT, R8, 0x40, RZ ;  /* 0x0000004008087810 */ /* 0x002fd20007ffe0ff */
[----:B------:R-:W-:Y:S05]  /*0390*/  @!P0 BRA `(.L_x_49) ;  /* 0xfffffffc00c88947 */ /* 0x000fea000383ffff */
.L_x_48:
[----:B012---:R-:W-:Y:S05]  /*03a0*/  BSYNC.RECONVERGENT B0 ;  /* 0x0000000000007941 */ /* 0x007fea0003800200 */
.L_x_47:
[----:B------:R-:W-:Y:S04]  /*03b0*/  BSSY.RECONVERGENT B0, `(.L_x_50) ;  /* 0x0000019000007945 */ /* 0x000fe80003800200 */
[----:B------:R-:W-:Y:S05]  /*03c0*/  @P1 BRA `(.L_x_51) ;  /* 0x00000000005c1947 */ /* 0x000fea0003800000 */
[----:B------:R-:W0:Y:S01]  /*03d0*/  LDC R13, c[0x0][0x3a8] ;  /* 0x0000ea00ff0d7b82 */ /* 0x000e220000000800 */
[----:B------:R-:W-:-:S07]  /*03e0*/  MOV R9, R2 ;  /* 0x0000000200097202 */ /* 0x000fce0000000f00 */
[----:B------:R-:W1:Y:S02]  /*03f0*/  LDC R8, c[0x0][0x3a4] ;  /* 0x0000e900ff087b82 */ /* 0x000e640000000800 */
.L_x_55:
[----:B0-----:R-:W-:Y:S01]  /*0400*/  LEA R4, R3, R9, 0x5 ;  /* 0x0000000903047211 */ /* 0x001fe200078e28ff */
[----:B------:R-:W-:Y:S03]  /*0410*/  BSSY.RECONVERGENT B1, `(.L_x_52) ;  /* 0x000000f000017945 */ /* 0x000fe60003800200 */
[----:B0-----:R-:W-:-:S04]  /*0420*/  ISETP.GE.AND P0, PT, R4, R13, PT ;  /* 0x0000000d0400720c */ /* 0x001fc80003f06270 */
[----:B-1----:R-:W-:-:S13]  /*0430*/  ISETP.GE.OR P0, PT, R25, R8, P0 ;  /* 0x000000081900720c */ /* 0x002fda0000706670 */
[----:B------:R-:W-:Y:S05]  /*0440*/  @P0 BRA `(.L_x_53) ;  /* 0x0000000000240947 */ /* 0x000fea0003800000 */
[----:B------:R-:W-:-:S05]  /*0450*/  IMAD R4, R25, R13, R4 ;  /* 0x0000000d19047224 */ /* 0x000fca00078e0204 */
[----:B------:R-:W-:-:S04]  /*0460*/  IADD3 R4, P0, PT, R4, UR10, RZ ;  /* 0x0000000a04047c10 */ /* 0x000fc8000ff1e0ff */
[----:B------:R-:W-:-:S05]  /*0470*/  IADD3.X R5, PT, PT, RZ, UR11, RZ, P0, !PT ;  /* 0x0000000bff057c10 */ /* 0x000fca00087fe4ff */
[----:B------:R-:W2:Y:S01]  /*0480*/  LDG.E.U8.CONSTANT R4, desc[UR8][R4.64] ;  /* 0x0000000804047981 */ /* 0x000ea2000c1e9100 */
[----:B------:R-:W-:Y:S01]  /*0490*/  LEA R6, R9, R22, 0x2 ;  /* 0x0000001609067211 */ /* 0x000fe200078e10ff */
[----:B--2---:R-:W0:Y:S02]  /*04a0*/  I2F.S8 R11, R4 ;  /* 0x00000004000b7306 */ /* 0x004e240000001400 */
[----:B0-----:R-:W-:-:S05]  /*04b0*/  FMUL R11, R11, R24 ;  /* 0x000000180b0b7220 */ /* 0x001fca0000400000 */
[----:B------:R1:W-:Y:S01]  /*04c0*/  STS [R6], R11 ;  /* 0x0000000b06007388 */ /* 0x0003e20000000800 */
[----:B------:R-:W-:Y:S05]  /*04d0*/  BRA `(.L_x_54) ;  /* 0x0000000000087947 */ /* 0x000fea0003800000 */
.L_x_53:
[----:B------:R-:W-:-:S05]  /*04e0*/  LEA R4, R9, R22, 0x2 ;  /* 0x0000001609047211 */ /* 0x000fca00078e10ff */
[----:B------:R0:W-:Y:S02]  /*04f0*/  STS [R4], RZ ;  /* 0x000000ff04007388 */ /* 0x0001e40000000800 */
.L_x_54:
[----:B------:R-:W-:Y:S05]  /*0500*/  BSYNC.RECONVERGENT B1 ;  /* 0x0000000000017941 */ /* 0x000fea0003800200 */
.L_x_52:
[C---:B------:R-:W-:Y:S02]  /*0510*/  ISETP.GE.U32.AND P0, PT, R9.reuse, 0x10, PT ;  /* 0x000000100900780c */ /* 0x040fe40003f06070 */
[----:B------:R-:W-:-:S11]  /*0520*/  IADD3 R9, PT, PT, R9, 0x10, RZ ;  /* 0x0000001009097810 */ /* 0x000fd60007ffe0ff */
[----:B------:R-:W-:Y:S05]  /*0530*/  @!P0 BRA `(.L_x_55) ;  /* 0xfffffffc00b08947 */ /* 0x000fea000383ffff */
.L_x_51:
[----:B------:R-:W-:Y:S05]  /*0540*/  BSYNC.RECONVERGENT B0 ;  /* 0x0000000000007941 */ /* 0x000fea0003800200 */
.L_x_50:
[----:B------:R-:W-:Y:S01]  /*0550*/  BAR.SYNC.DEFER_BLOCKING 0x0 ;  /* 0x0000000000007b1d */ /* 0x000fe20000010000 */
[----:B------:R-:W-:-:S04]  /*0560*/  IADD3 R3, PT, PT, R3, 0x1, RZ ;  /* 0x0000000103037810 */ /* 0x000fc80007ffe0ff */
[----:B------:R-:W-:Y:S01]  /*0570*/  ISETP.NE.AND P0, PT, R3, UR4, PT ;  /* 0x0000000403007c0c */ /* 0x000fe2000bf05270 */
[----:B------:R-:W-:Y:S04]  /*0580*/  LDS.128 R12, [R23+UR5] ;  /* 0x00000005170c7984 */ /* 0x000fe80008000c00 */
[----:B------:R-:W2:Y:S04]  /*0590*/  LDS.128 R16, [R22] ;  /* 0x0000000016107984 */ /* 0x000ea80000000c00 */
[----:B-1----:R-:W-:Y:S01]  /*05a0*/  LDS.128 R8, [R23+UR5+0x10] ;  /* 0x0000100517087984 */ /* 0x002fe20008000c00 */
[----:B--2---:R-:W-:-:S03]  /*05b0*/  FFMA R12, R12, R16, R7 ;  /* 0x000000100c0c7223 */ /* 0x004fc60000000007 */
[----:B0-----:R-:W0:Y:S01]  /*05c0*/  LDS.128 R4, [R22+0x10] ;  /* 0x0000100016047984 */ /* 0x001e220000000c00 */
[----:B------:R-:W-:-:S04]  /*05d0*/  FFMA R13, R13, R17, R12 ;  /* 0x000000110d0d7223 */ /* 0x000fc8000000000c */
[----:B------:R-:W-:-:S04]  /*05e0*/  FFMA R14, R14, R18, R13 ;  /* 0x000000120e0e7223 */ /* 0x000fc8000000000d */
[----:B------:R-:W-:Y:S02]  /*05f0*/  FFMA R15, R15, R19, R14 ;  /* 0x000000130f0f7223 */ /* 0x000fe4000000000e */
[----:B------:R-:W-:Y:S02]  /*0600*/  LDS.128 R16, [R23+UR5+0x20] ;  /* 0x0000200517107984 */ /* 0x000fe40008000c00 */
[----:B0-----:R-:W-:Y:S02]  /*0610*/  FFMA R4, R8, R4, R15 ;  /* 0x0000000408047223 */ /* 0x001fe4000000000f */
[----:B------:R-:W0:Y:S02]  /*0620*/  LDS.128 R12, [R22+0x20] ;  /* 0x00002000160c7984 */ /* 0x000e240000000c00 */
        /* <DEDUP_REMOVED lines=32> */
[----:B------:R-:W-:-:S04]  /*0830*/  FFMA R15, R15, R19, R14 ;  /* 0x000000130f0f7223 */ /* 0x000fc8000000000e */
[----:B0-----:R-:W-:-:S04]  /*0840*/  FFMA R4, R4, R8, R15 ;  /* 0x0000000804047223 */ /* 0x001fc8000000000f */
[----:B------:R-:W-:-:S04]  /*0850*/  FFMA R5, R5, R9, R4 ;  /* 0x0000000905057223 */ /* 0x000fc80000000004 */
[----:B------:R-:W-:-:S04]  /*0860*/  FFMA R6, R6, R10, R5 ;  /* 0x0000000a06067223 */ /* 0x000fc80000000005 */
[----:B------:R-:W-:Y:S01]  /*0870*/  FFMA R7, R7, R11, R6 ;  /* 0x0000000b07077223 */ /* 0x000fe20000000006 */
[----:B------:R-:W-:Y:S06]  /*0880*/  BAR.SYNC.DEFER_BLOCKING 0x0 ;  /* 0x0000000000007b1d */ /* 0x000fec0000010000 */
[----:B------:R-:W-:Y:S05]  /*0890*/  @P0 BRA `(.L_x_56) ;  /* 0xfffffff8005c0947 */ /* 0x000fea000383ffff */
.L_x_46:
[----:B------:R-:W0:Y:S02]  /*08a0*/  LDCU.64 UR6, c[0x0][0x3a0] ;  /* 0x00007400ff0677ac */ /* 0x000e240008000a00 */
[----:B0-----:R-:W-:-:S04]  /*08b0*/  ISETP.GE.AND P0, PT, R25, UR7, PT ;  /* 0x0000000719007c0c */ /* 0x001fc8000bf06270 */
[----:B------:R-:W-:-:S13]  /*08c0*/  ISETP.GE.OR P0, PT, R26, UR6, P0 ;  /* 0x000000061a007c0c */ /* 0x000fda0008706670 */
[----:B------:R-:W-:Y:S05]  /*08d0*/  @P0 EXIT ;  /* 0x000000000000094d */ /* 0x000fea0003800000 */
[----:B------:R-:W0:Y:S01]  /*08e0*/  LDC.64 R2, c[0x0][0x398] ;  /* 0x0000e600ff027b82 */ /* 0x000e220000000a00 */
[----:B------:R-:W-:Y:S01]  /*08f0*/  IMAD R25, R26, UR7, R25 ;  /* 0x000000071a197c24 */ /* 0x000fe2000f8e0219 */
[----:B------:R-:W-:-:S03]  /*0900*/  F2FP.F16.F32.PACK_AB R7, RZ, R7 ;  /* 0x00000007ff07723e */ /* 0x000fc600000000ff */
[----:B0-----:R-:W-:-:S05]  /*0910*/  IMAD.WIDE.U32 R2, R25, 0x2, R2 ;  /* 0x0000000219027825 */ /* 0x001fca00078e0002 */
[----:B------:R-:W-:Y:S01]  /*0920*/  STG.E.U16 desc[UR8][R2.64], R7 ;  /* 0x0000000702007986 */ /* 0x000fe2000c101508 */
[----:B------:R-:W-:Y:S05]  /*0930*/  EXIT ;  /* 0x000000000000794d */ /* 0x000fea0003800000 */
.L_x_57:
        /* <DEDUP_REMOVED lines=12> */
.L_x_70:


//--------------------- .text._ZN8pygpukit3ops8quantize22linear_int8_f16_kernelEPK6__halfPKaS4_PS2_iii --------------------------
	.section	.text._ZN8pygpukit3ops8quantize22linear_int8_f16_kernelEPK6__halfPKaS4_PS2_iii,"ax",@progbits
	.align	128
        .global         _ZN8pygpukit3ops8quantize22linear_int8_f16_kernelEPK6__halfPKaS4_PS2_iii
        .type           _ZN8pygpukit3ops8quantize22linear_int8_f16_kernelEPK6__halfPKaS4_PS2_iii,@function
        .size           _ZN8pygpukit3ops8quantize22linear_int8_f16_kernelEPK6__halfPKaS4_PS2_iii,(.L_x_71 - _ZN8pygpukit3ops8quantize22linear_int8_f16_kernelEPK6__halfPKaS4_PS2_iii)
        .other          _ZN8pygpukit3ops8quantize22linear_int8_f16_kernelEPK6__halfPKaS4_PS2_iii,@"STO_CUDA_ENTRY STV_DEFAULT"
_ZN8pygpukit3ops8quantize22linear_int8_f16_kernelEPK6__halfPKaS4_PS2_iii:
.text._ZN8pygpukit3ops8quantize22linear_int8_f16_kernelEPK6__halfPKaS4_PS2_iii:
[----:B------:R-:W-:Y:S01]  /*0000*/  LDC R1, c[0x0][0x37c] ;  /* 0x0000df00ff017b82 */ /* 0x000fe20000000800 */
[----:B------:R-:W0:Y:S07]  /*0010*/  S2R R3, SR_TID.X ;  /* 0x0000000000037919 */ /* 0x000e2e0000002100 */
[----:B------:R-:W1:Y:S01]  /*0020*/  LDC R7, c[0x0][0x364] ;  /* 0x0000d900ff077b82 */ /* 0x000e620000000800 */
[----:B------:R-:W2:Y:S01]  /*0030*/  LDCU.64 UR10, c[0x0][0x3a0] ;  /* 0x00007400ff0a77ac */ /* 0x000ea20008000a00 */
[----:B------:R-:W1:Y:S06]  /*0040*/  S2R R2, SR_TID.Y ;  /* 0x0000000000027919 */ /* 0x000e6c0000002200 */
[----:B------:R-:W0:Y:S08]  /*0050*/  S2UR UR5, SR_CTAID.X ;  /* 0x00000000000579c3 */ /* 0x000e300000002500 */
[----:B------:R-:W0:Y:S08]  /*0060*/  LDC R0, c[0x0][0x360] ;  /* 0x0000d800ff007b82 */ /* 0x000e300000000800 */
[----:B------:R-:W1:Y:S01]  /*0070*/  S2UR UR4, SR_CTAID.Y ;  /* 0x00000000000479c3 */ /* 0x000e620000002600 */
[----:B0-----:R-:W-:-:S05]  /*0080*/  IMAD R0, R0, UR5, R3 ;  /* 0x0000000500007c24 */ /* 0x001fca000f8e0203 */
[----:B--2---:R-:W-:Y:S01]  /*0090*/  ISETP.GE.AND P0, PT, R0, UR11, PT ;  /* 0x0000000b00007c0c */ /* 0x004fe2000bf06270 */
[----:B-1----:R-:W-:-:S05]  /*00a0*/  IMAD R7, R7, UR4, R2 ;  /* 0x0000000407077c24 */ /* 0x002fca000f8e0202 */
[----:B------:R-:W-:-:S13]  /*00b0*/  ISETP.GE.OR P0, PT, R7, UR10, P0 ;  /* 0x0000000a07007c0c */ /* 0x000fda0008706670 */
[----:B------:R-:W-:Y:S05]  /*00c0*/  @P0 EXIT ;  /* 0x000000000000094d */ /* 0x000fea0003800000 */
[----:B------:R-:W0:Y:S01]  /*00d0*/  LDCU UR5, c[0x0][0x3a8] ;  /* 0x00007500ff0577ac */ /* 0x000e220008000800 */
[----:B------:R-:W-:Y:S01]  /*00e0*/  HFMA2 R10, -RZ, RZ, 0, 0 ;  /* 0x00000000ff0a7431 */ /* 0x000fe200000001ff */
[----:B------:R-:W1:Y:S01]  /*00f0*/  LDCU.64 UR8, c[0x0][0x358] ;  /* 0x00006b00ff0877ac */ /* 0x000e620008000a00 */
[----:B0-----:R-:W-:-:S09]  /*0100*/  UISETP.GE.AND UP0, UPT, UR5, 0x1, UPT ;  /* 0x000000010500788c */ /* 0x001fd2000bf06270 */
[----:B-1----:R-:W-:Y:S05]  /*0110*/  BRA.U !UP0, `(.L_x_58) ;  /* 0x00000009088c7547 */ /* 0x002fea000b800000 */
[----:B------:R-:W0:Y:S02]  /*0120*/  LDC.64 R2, c[0x0][0x390] ;  /* 0x0000e400ff027b82 */ /* 0x000e240000000a00 */
[----:B0-----:R-:W-:-:S06]  /*0130*/  IMAD.WIDE R2, R0, 0x2, R2 ;  /* 0x0000000200027825 */ /* 0x001fcc00078e0202 */
[----:B------:R-:W2:Y:S01]  /*0140*/  LDG.E.U16.CONSTANT R2, desc[UR8][R2.64] ;  /* 0x0000000802027981 */ /* 0x000ea2000c1e9500 */
[----:B------:R-:W-:Y:S02]  /*0150*/  UISETP.GE.U32.AND UP1, UPT, UR5, 0x8, UPT ;  /* 0x000000080500788c */ /* 0x000fe4000bf26070 */
[----:B------:R-:W-:Y:S01]  /*0160*/  IMAD R8, R7, UR5, RZ ;  /* 0x0000000507087c24 */ /* 0x000fe2000f8e02ff */
[----:B------:R-:W-:Y:S02]  /*0170*/  ULOP3.LUT UR6, UR5, 0x7, URZ, 0xc0, !UPT ;  /* 0x0000000705067892 */ /* 0x000fe4000f8ec0ff */
[----:B------:R-:W-:Y:S01]  /*0180*/  IMAD R9, R0, UR5, RZ ;  /* 0x0000000500097c24 */ /* 0x000fe2000f8e02ff */
[----:B------:R-:W-:Y:S01]  /*0190*/  MOV R10, RZ ;  /* 0x000000ff000a7202 */ /* 0x000fe20000000f00 */
[----:B------:R-:W-:Y:S01]  /*01a0*/  UMOV UR4, URZ ;  /* 0x000000ff00047c82 */ /* 0x000fe20008000000 */
[----:B------:R-:W-:Y:S01]  /*01b0*/  UISETP.NE.AND UP0, UPT, UR6, URZ, UPT ;  /* 0x000000ff0600728c */ /* 0x000fe2000bf05270 */
[----:B--2---:R-:W-:Y:S01]  /*01c0*/  HADD2.F32 R6, -RZ, R2.H0_H0 ;  /* 0x20000002ff067230 */ /* 0x004fe20000004100 */
[----:B------:R-:W-:Y:S09]  /*01d0*/  BRA.U !UP1, `(.L_x_59) ;  /* 0x00000005090c7547 */ /* 0x000ff2000b800000 */
[----:B------:R-:W0:Y:S01]  /*01e0*/  LDC.64 R2, c[0x0][0x380] ;  /* 0x0000e000ff027b82 */ /* 0x000e220000000a00 */
[----:B------:R-:W-:Y:S01]  /*01f0*/  ULOP3.LUT UR4, UR5, 0x7ffffff8, URZ, 0xc0, !UPT ;  /* 0x7ffffff805047892 */ /* 0x000fe2000f8ec0ff */
[----:B------:R-:W-:Y:S02]  /*0200*/  MOV R10, RZ ;  /* 0x000000ff000a7202 */ /* 0x000fe40000000f00 */
[----:B------:R-:W-:Y:S01]  /*0210*/  MOV R11, R9 ;  /* 0x00000009000b7202 */ /* 0x000fe20000000f00 */
[----:B------:R-:W-:Y:S01]  /*0220*/  UIADD3 UR7, UPT, UPT, -UR4, URZ, URZ ;  /* 0x000000ff04077290 */ /* 0x000fe2000fffe1ff */
[----:B0-----:R-:W-:-:S03]  /*0230*/  IMAD.WIDE.U32 R2, R8, 0x2, R2 ;  /* 0x0000000208027825 */ /* 0x001fc600078e0002 */
[----:B------:R-:W-:-:S04]  /*0240*/  IADD3 R12, P0, PT, R2, 0x8, RZ ;  /* 0x00000008020c7810 */ /* 0x000fc80007f1e0ff */
[----:B------:R-:W-:-:S09]  /*0250*/  IADD3.X R3, PT, PT, RZ, R3, RZ, P0, !PT ;  /* 0x00000003ff037210 */ /* 0x000fd200007fe4ff */
.L_x_60:
[----:B------:R-:W0:Y:S01]  /*0260*/  LDC.64 R4, c[0x0][0x388] ;  /* 0x0000e200ff047b82 */ /* 0x000e220000000a00 */
[----:B------:R-:W-:Y:S02]  /*0270*/  SHF.R.S32.HI R2, RZ, 0x1f, R11 ;  /* 0x0000001fff027819 */ /* 0x000fe4000001140b */
[----:B0-----:R-:W-:-:S04]  /*0280*/  IADD3 R4, P0, P1, R11, 0x3, R4 ;  /* 0x000000030b047810 */ /* 0x001fc8000791e004 */
[----:B------:R-:W-:-:S05]  /*0290*/  IADD3.X R5, PT, PT, R2, R5, RZ, P0, P1 ;  /* 0x0000000502057210 */ /* 0x000fca00007e24ff */
[----:B------:R-:W2:Y:S04]  /*02a0*/  LDG.E.U8.CONSTANT R26, desc[UR8][R4.64+-0x3] ;  /* 0xfffffd08041a7981 */ /* 0x000ea8000c1e9100 */
[----:B------:R-:W3:Y:S01]  /*02b0*/  LDG.E.U8.CONSTANT R27, desc[UR8][R4.64+-0x2] ;  /* 0xfffffe08041b7981 */ /* 0x000ee2000c1e9100 */
[----:B------:R-:W-:-:S03]  /*02c0*/  MOV R2, R12 ;  /* 0x0000000c00027202 */ /* 0x000fc60000000f00 */
[----:B------:R-:W4:Y:S04]  /*02d0*/  LDG.E.U8.CONSTANT R25, desc[UR8][R4.64+-0x1] ;  /* 0xffffff0804197981 */ /* 0x000f28000c1e9100 */
[----:B------:R-:W5:Y:S04]  /*02e0*/  LDG.E.U16.CONSTANT R24, desc[UR8][R2.64+-0x8] ;  /* 0xfffff80802187981 */ /* 0x000f68000c1e9500 */
[----:B------:R-:W4:Y:S04]  /*02f0*/  LDG.E.U8.CONSTANT R23, desc[UR8][R4.64] ;  /* 0x0000000804177981 */ /* 0x000f28000c1e9100 */
[----:B------:R-:W4:Y:S04]  /*0300*/  LDG.E.U16.CONSTANT R21, desc[UR8][R2.64+-0x6] ;  /* 0xfffffa0802157981 */ /* 0x000f28000c1e9500 */
[----:B------:R-:W4:Y:S04]  /*0310*/  LDG.E.U8.CONSTANT R22, desc[UR8][R4.64+0x1] ;  /* 0x0000010804167981 */ /* 0x000f28000c1e9100 */
[----:B------:R-:W4:Y:S04]  /*0320*/  LDG.E.U16.CONSTANT R16, desc[UR8][R2.64+-0x4] ;  /* 0xfffffc0802107981 */ /* 0x000f28000c1e9500 */
[----:B------:R-:W4:Y:S04]  /*0330*/  LDG.E.U16.CONSTANT R12, desc[UR8][R2.64+-0x2] ;  /* 0xfffffe08020c7981 */ /* 0x000f28000c1e9500 */
[----:B------:R-:W4:Y:S04]  /*0340*/  LDG.E.U8.CONSTANT R17, desc[UR8][R4.64+0x2] ;  /* 0x0000020804117981 */ /* 0x000f28000c1e9100 */
[----:B------:R-:W4:Y:S04]  /*0350*/  LDG.E.U8.CONSTANT R13, desc[UR8][R4.64+0x3] ;  /* 0x00000308040d7981 */ /* 0x000f28000c1e9100 */
[----:B------:R-:W4:Y:S04]  /*0360*/  LDG.E.U16.CONSTANT R14, desc[UR8][R2.64] ;  /* 0x00000008020e7981 */ /* 0x000f28000c1e9500 */
[----:B------:R0:W4:Y:S04]  /*0370*/  LDG.E.U8.CONSTANT R20, desc[UR8][R4.64+0x4] ;  /* 0x0000040804147981 */ /* 0x000128000c1e9100 */
[----:B------:R-:W4:Y:S04]  /*0380*/  LDG.E.U16.CONSTANT R15, desc[UR8][R2.64+0x2] ;  /* 0x00000208020f7981 */ /* 0x000f28000c1e9500 */
[----:B------:R-:W4:Y:S04]  /*0390*/  LDG.E.U16.CONSTANT R19, desc[UR8][R2.64+0x4] ;  /* 0x0000040802137981 */ /* 0x000f28000c1e9500 */
[----:B------:R-:W4:Y:S01]  /*03a0*/  LDG.E.U16.CONSTANT R18, desc[UR8][R2.64+0x6] ;  /* 0x0000060802127981 */ /* 0x000f22000c1e9500 */
[----:B------:R-:W-:-:S04]  /*03b0*/  UIADD3 UR7, UPT, UPT, UR7, 0x8, URZ ;  /* 0x0000000807077890 */ /* 0x000fc8000fffe0ff */
[----:B------:R-:W-:Y:S01]  /*03c0*/  UISETP.NE.AND UP1, UPT, UR7, URZ, UPT ;  /* 0x000000ff0700728c */ /* 0x000fe2000bf25270 */
[----:B------:R-:W-:Y:S01]  /*03d0*/  IADD3 R11, PT, PT, R11, 0x8, RZ ;  /* 0x000000080b0b7810 */ /* 0x000fe20007ffe0ff */
[----:B--2---:R-:W1:Y:S08]  /*03e0*/  I2F.S8 R26, R26 ;  /* 0x0000001a001a7306 */ /* 0x004e700000001400 */
[----:B---3--:R-:W0:Y:S01]  /*03f0*/  I2F.S8 R27, R27 ;  /* 0x0000001b001b7306 */ /* 0x008e220000001400 */
[----:B-----5:R-:W-:-:S07]  /*0400*/  HADD2.F32 R29, -RZ, R24.H0_H0 ;  /* 0x20000018ff1d7230 */ /* 0x020fce0000004100 */
[----:B----4-:R-:W2:Y:S01]  /*0410*/  I2F.S8 R25, R25 ;  /* 0x0000001900197306 */ /* 0x010ea20000001400 */
[----:B-1----:R-:W-:Y:S01]  /*0420*/  FMUL R24, R6, R26 ;  /* 0x0000001a06187220 */ /* 0x002fe20000400000 */
[----:B------:R-:W-:-:S03]  /*0430*/  HADD2.F32 R21, -RZ, R21.H0_H0 ;  /* 0x20000015ff157230 */ /* 0x000fc60000004100 */
[----:B------:R-:W-:-:S03]  /*0440*/  FFMA R24, R29, R24, R10 ;  /* 0x000000181d187223 */ /* 0x000fc6000000000a */
[----:B------:R-:W1:Y:S01]  /*0450*/  I2F.S8 R23, R23 ;  /* 0x0000001700177306 */ /* 0x000e620000001400 */
[----:B0-----:R-:W-:-:S04]  /*0460*/  FMUL R4, R6, R27 ;  /* 0x0000001b06047220 */ /* 0x001fc80000400000 */
[----:B------:R-:W-:Y:S01]  /*0470*/  FFMA R4, R21, R4, R24 ;  /* 0x0000000415047223 */ /* 0x000fe20000000018 */
[----:B------:R-:W-:Y:S02]  /*0480*/  HADD2.F32 R21, -RZ, R16.H0_H0 ;  /* 0x20000010ff157230 */ /* 0x000fe40000004100 */
[----:B------:R-:W0:Y:S01]  /*0490*/  I2F.S8 R5, R22 ;  /* 0x0000001600057306 */ /* 0x000e220000001400 */
[----:B--2---:R-:W-:-:S04]  /*04a0*/  FMUL R10, R6, R25 ;  /* 0x00000019060a7220 */ /* 0x004fc80000400000 */
[----:B------:R-:W-:Y:S01]  /*04b0*/  FFMA R4, R21, R10, R4 ;  /* 0x0000000a15047223 */ /* 0x000fe20000000004 */
[----:B------:R-:W-:Y:S02]  /*04c0*/  HADD2.F32 R21, -RZ, R12.H0_H0 ;  /* 0x2000000cff157230 */ /* 0x000fe40000004100 */
[C---:B-1----:R-:W-:Y:S01]  /*04d0*/  FMUL R23, R6.reuse, R23 ;  /* 0x0000001706177220 */ /* 0x042fe20000400000 */
[----:B------:R-:W1:Y:S03]  /*04e0*/  I2F.S8 R17, R17 ;  /* 0x0000001100117306 */ /* 0x000e660000001400 */
[----:B------:R-:W-:Y:S01]  /*04f0*/  FFMA R4, R21, R23, R4 ;  /* 0x0000001715047223 */ /* 0x000fe20000000004 */
[----:B------:R-:W-:Y:S02]  /*0500*/  HADD2.F32 R21, -RZ, R14.H0_H0 ;  /* 0x2000000eff157230 */ /* 0x000fe40000004100 */
[----:B0-----:R-:W-:-:S02]  /*0510*/  FMUL R5, R6, R5 ;  /* 0x0000000506057220 */ /* 0x001fc40000400000 */
[----:B------:R-:W0:Y:S02]  /*0520*/  I2F.S8 R13, R13 ;  /* 0x0000000d000d7306 */ /* 0x000e240000001400 */
[----:B------:R-:W-:Y:S01]  /*0530*/  FFMA R4, R21, R5, R4 ;  /* 0x0000000515047223 */ /* 0x000fe20000000004 */
[----:B------:R-:W-:-:S05]  /*0540*/  HADD2.F32 R15, -RZ, R15.H0_H0 ;  /* 0x2000000fff0f7230 */ /* 0x000fca0000004100 */
[----:B------:R-:W2:Y:S01]  /*0550*/  I2F.S8 R21, R20 ;  /* 0x0000001400157306 */ /* 0x000ea20000001400 */
[----:B-1----:R-:W-:Y:S01]  /*0560*/  FMUL R17, R6, R17 ;  /* 0x0000001106117220 */ /* 0x002fe20000400000 */
[----:B------:R-:W-:-:S03]  /*0570*/  HADD2.F32 R19, -RZ, R19.H0_H0 ;  /* 0x20000013ff137230 */ /* 0x000fc60000004100 */
[----:B------:R-:W-:Y:S01]  /*0580*/  FFMA R4, R15, R17, R4 ;  /* 0x000000110f047223 */ /* 0x000fe20000000004 */
[----:B0-----:R-:W-:Y:S01]  /*0590*/  FMUL R5, R6, R13 ;  /* 0x0000000d06057220 */ /* 0x001fe20000400000 */
[----:B------:R-:W-:-:S03]  /*05a0*/  IADD3 R12, P0, PT, R2, 0x10, RZ ;  /* 0x00000010020c7810 */ /* 0x000fc60007f1e0ff */
[----:B------:R-:W-:Y:S01]  /*05b0*/  FFMA R4, R19, R5, R4 ;  /* 0x0000000513047223 */ /* 0x000fe20000000004 */
[----:B------:R-:W-:Y:S02]  /*05c0*/  HADD2.F32 R5, -RZ, R18.H0_H0 ;  /* 0x20000012ff057230 */ /* 0x000fe40000004100 */
[----:B--2---:R-:W-:Y:S01]  /*05d0*/  FMUL R21, R6, R21 ;  /* 0x0000001506157220 */ /* 0x004fe20000400000 */
[----:B------:R-:W-:-:S03]  /*05e0*/  IADD3.X R3, PT, PT, RZ, R3, RZ, P0, !PT ;  /* 0x00000003ff037210 */ /* 0x000fc600007fe4ff */
[----:B------:R-:W-:Y:S01]  /*05f0*/  FFMA R10, R5, R21, R4 ;  /* 0x00000015050a7223 */ /* 0x000fe20000000004 */
[----:B------:R-:W-:Y:S06]  /*0600*/  BRA.U UP1, `(.L_x_60) ;  /* 0xfffffffd01147547 */ /* 0x000fec000b83ffff */
.L_x_59:
[----:B------:R-:W-:Y:S05]  /*0610*/  BRA.U !UP0, `(.L_x_58) ;  /* 0x00000005084c7547 */ /* 0x000fea000b800000 */
[----:B------:R-:W-:Y:S02]  /*0620*/  UISETP.GE.U32.AND UP0, UPT, UR6, 0x4, UPT ;  /* 0x000000040600788c */ /* 0x000fe4000bf06070 */
[----:B------:R-:W-:-:S04]  /*0630*/  ULOP3.LUT UR7, UR5, 0x3, URZ, 0xc0, !UPT ;  /* 0x0000000305077892 */ /* 0x000fc8000f8ec0ff */
[----:B------:R-:W-:-:S03]  /*0640*/  UISETP.NE.AND UP1, UPT, UR7, URZ, UPT ;  /* 0x000000ff0700728c */ /* 0x000fc6000bf25270 */
[----:B------:R-:W-:Y:S08]  /*0650*/  BRA.U !UP0, `(.L_x_61) ;  /* 0x0000000108907547 */ /* 0x000ff0000b800000 */
[----:B------:R-:W0:Y:S01]  /*0660*/  LDCU.128 UR12, c[0x0][0x380] ;  /* 0x00007000ff0c77ac */ /* 0x000e220008000c00 */
[----:B------:R-:W1:Y:S01]  /*0670*/  LDC.64 R12, c[0x0][0x380] ;  /* 0x0000e000ff0c7b82 */ /* 0x000e620000000a00 */
[----:B------:R-:W-:Y:S02]  /*0680*/  IADD3 R2, PT, PT, R9, UR4, RZ ;  /* 0x0000000409027c10 */ /* 0x000fe4000fffe0ff */
[----:B------:R-:W-:Y:S02]  /*0690*/  IADD3 R3, PT, PT, R8, UR4, RZ ;  /* 0x0000000408037c10 */ /* 0x000fe4000fffe0ff */
[----:B0-----:R-:W-:-:S04]  /*06a0*/  IADD3 R4, P0, PT, R2, UR14, RZ ;  /* 0x0000000e02047c10 */ /* 0x001fc8000ff1e0ff */
[----:B------:R-:W-:-:S05]  /*06b0*/  LEA.HI.X.SX32 R5, R2, UR15, 0x1, P0 ;  /* 0x0000000f02057c11 */ /* 0x000fca00080f0eff */
[----:B------:R-:W2:Y:S01]  /*06c0*/  LDG.E.U8.CONSTANT R14, desc[UR8][R4.64] ;  /* 0x00000008040e7981 */ /* 0x000ea2000c1e9100 */
[----:B------:R-:W-:-:S03]  /*06d0*/  IADD3 R11, P0, PT, R8, UR4, RZ ;  /* 0x00000004080b7c10 */ /* 0x000fc6000ff1e0ff */
[----:B------:R-:W3:Y:S01]  /*06e0*/  LDG.E.U8.CONSTANT R17, desc[UR8][R4.64+0x1] ;  /* 0x0000010804117981 */ /* 0x000ee2000c1e9100 */
[----:B-1----:R-:W-:Y:S01]  /*06f0*/  IMAD.WIDE.U32 R12, R3, 0x2, R12 ;  /* 0x00000002030c7825 */ /* 0x002fe200078e000c */
[----:B------:R-:W-:Y:S02]  /*0700*/  LEA R2, P1, R11, UR12, 0x1 ;  /* 0x0000000c0b027c11 */ /* 0x000fe4000f8208ff */
[----:B------:R-:W4:Y:S01]  /*0710*/  LDG.E.U8.CONSTANT R19, desc[UR8][R4.64+0x2] ;  /* 0x0000020804137981 */ /* 0x000f22000c1e9100 */
[----:B------:R-:W-:-:S03]  /*0720*/  IADD3.X R16, PT, PT, RZ, RZ, RZ, P0, !PT ;  /* 0x000000ffff107210 */ /* 0x000fc600007fe4ff */
[----:B------:R-:W5:Y:S01]  /*0730*/  LDG.E.U16.CONSTANT R12, desc[UR8][R12.64] ;  /* 0x000000080c0c7981 */ /* 0x000f62000c1e9500 */
[----:B------:R-:W-:-:S03]  /*0740*/  LEA.HI.X R3, R11, UR13, R16, 0x1, P1 ;  /* 0x0000000d0b037c11 */ /* 0x000fc600088f0c10 */
[----:B------:R-:W5:Y:S04]  /*0750*/  LDG.E.U8.CONSTANT R21, desc[UR8][R4.64+0x3] ;  /* 0x0000030804157981 */ /* 0x000f68000c1e9100 */
[----:B------:R-:W5:Y:S04]  /*0760*/  LDG.E.U16.CONSTANT R16, desc[UR8][R2.64+0x2] ;  /* 0x0000020802107981 */ /* 0x000f68000c1e9500 */
[----:B------:R-:W5:Y:S04]  /*0770*/  LDG.E.U16.CONSTANT R18, desc[UR8][R2.64+0x4] ;  /* 0x0000040802127981 */ /* 0x000f68000c1e9500 */
[----:B------:R0:W5:Y:S01]  /*0780*/  LDG.E.U16.CONSTANT R20, desc[UR8][R2.64+0x6] ;  /* 0x0000060802147981 */ /* 0x000162000c1e9500 */
[----:B------:R-:W-:Y:S01]  /*0790*/  UIADD3 UR4, UPT, UPT, UR4, 0x4, URZ ;  /* 0x0000000404047890 */ /* 0x000fe2000fffe0ff */
[----:B--2---:R-:W1:Y:S08]  /*07a0*/  I2F.S8 R15, R14 ;  /* 0x0000000e000f7306 */ /* 0x004e700000001400 */
[----:B---3--:R-:W2:Y:S08]  /*07b0*/  I2F.S8 R17, R17 ;  /* 0x0000001100117306 */ /* 0x008eb00000001400 */
[----:B----4-:R-:W3:Y:S01]  /*07c0*/  I2F.S8 R19, R19 ;  /* 0x0000001300137306 */ /* 0x010ee20000001400 */
[----:B-----5:R-:W-:-:S02]  /*07d0*/  HADD2.F32 R11, -RZ, R12.H0_H0 ;  /* 0x2000000cff0b7230 */ /* 0x020fc40000004100 */
[----:B-1----:R-:W-:Y:S01]  /*07e0*/  FMUL R15, R6, R15 ;  /* 0x0000000f060f7220 */ /* 0x002fe20000400000 */
[----:B------:R-:W-:-:S04]  /*07f0*/  HADD2.F32 R16, -RZ, R16.H0_H0 ;  /* 0x20000010ff107230 */ /* 0x000fc80000004100 */
[----:B------:R-:W1:Y:S01]  /*0800*/  I2F.S8 R21, R21 ;  /* 0x0000001500157306 */ /* 0x000e620000001400 */
[----:B------:R-:W-:Y:S01]  /*0810*/  FFMA R11, R11, R15, R10 ;  /* 0x0000000f0b0b7223 */ /* 0x000fe2000000000a */
[----:B--2---:R-:W-:Y:S01]  /*0820*/  FMUL R4, R6, R17 ;  /* 0x0000001106047220 */ /* 0x004fe20000400000 */
[----:B0-----:R-:W-:-:S03]  /*0830*/  HADD2.F32 R3, -RZ, R18.H0_H0 ;  /* 0x20000012ff037230 */ /* 0x001fc60000004100 */
[----:B------:R-:W-:Y:S01]  /*0840*/  FFMA R4, R16, R4, R11 ;  /* 0x0000000410047223 */ /* 0x000fe2000000000b */
[----:B---3--:R-:W-:-:S04]  /*0850*/  FMUL R2, R6, R19 ;  /* 0x0000001306027220 */ /* 0x008fc80000400000 */
[----:B------:R-:W-:Y:S01]  /*0860*/  FFMA R2, R3, R2, R4 ;  /* 0x0000000203027223 */ /* 0x000fe20000000004 */
[----:B------:R-:W-:Y:S02]  /*0870*/  HADD2.F32 R3, -RZ, R20.H0_H0 ;  /* 0x20000014ff037230 */ /* 0x000fe40000004100 */
[----:B-1----:R-:W-:-:S04]  /*0880*/  FMUL R10, R6, R21 ;  /* 0x00000015060a7220 */ /* 0x002fc80000400000 */
[----:B------:R-:W-:-:S07]  /*0890*/  FFMA R10, R3, R10, R2 ;  /* 0x0000000a030a7223 */ /* 0x000fce0000000002 */
.L_x_61:
[----:B------:R-:W-:Y:S05]  /*08a0*/  BRA.U !UP1, `(.L_x_58) ;  /* 0x0000000109a87547 */ /* 0x000fea000b800000 */
[----:B------:R-:W-:Y:S02]  /*08b0*/  UISETP.NE.AND UP0, UPT, UR7, 0x1, UPT ;  /* 0x000000010700788c */ /* 0x000fe4000bf05270 */
[----:B------:R-:W-:-:S04]  /*08c0*/  ULOP3.LUT UR5, UR5, 0x1, URZ, 0xc0, !UPT ;  /* 0x0000000105057892 */ /* 0x000fc8000f8ec0ff */
[----:B------:R-:W-:-:S03]  /*08d0*/  UISETP.NE.U32.AND UP1, UPT, UR5, 0x1, UPT ;  /* 0x000000010500788c */ /* 0x000fc6000bf25070 */
        /* <DEDUP_REMOVED lines=12> */
[----:B------:R-:W-:-:S03]  /*09a0*/  IADD3.X R16, PT, PT, RZ, RZ, RZ, P0, !PT ;  /* 0x000000ffff107210 */ /* 0x000fc600007fe4ff */
[----:B------:R-:W4:Y:S01]  /*09b0*/  LDG.E.U16.CONSTANT R2, desc[UR8][R2.64] ;  /* 0x0000000802027981 */ /* 0x000f22000c1e9500 */
[----:B------:R-:W-:-:S05]  /*09c0*/  LEA.HI.X R13, R13, UR13, R16, 0x1, P1 ;  /* 0x0000000d0d0d7c11 */ /* 0x000fca00088f0c10 */
[----:B------:R-:W5:Y:S01]  /*09d0*/  LDG.E.U16.CONSTANT R12, desc[UR8][R12.64+0x2] ;  /* 0x000002080c0c7981 */ /* 0x000f62000c1e9500 */
[----:B------:R-:W-:Y:S01]  /*09e0*/  UIADD3 UR4, UPT, UPT, UR4, 0x2, URZ ;  /* 0x0000000204047890 */ /* 0x000fe2000fffe0ff */
[----:B--2---:R-:W0:Y:S08]  /*09f0*/  I2F.S8 R15, R14 ;  /* 0x0000000e000f7306 */ /* 0x004e300000001400 */
[----:B---3--:R-:W1:Y:S01]  /*0a00*/  I2F.S8 R17, R17 ;  /* 0x0000001100117306 */ /* 0x008e620000001400 */
[----:B----4-:R-:W-:-:S02]  /*0a10*/  HADD2.F32 R11, -RZ, R2.H0_H0 ;  /* 0x20000002ff0b7230 */ /* 0x010fc40000004100 */
[----:B0-----:R-:W-:Y:S01]  /*0a20*/  FMUL R15, R6, R15 ;  /* 0x0000000f060f7220 */ /* 0x001fe20000400000 */
[----:B-----5:R-:W-:-:S03]  /*0a30*/  HADD2.F32 R5, -RZ, R12.H0_H0 ;  /* 0x2000000cff057230 */ /* 0x020fc60000004100 */
[----:B------:R-:W-:Y:S01]  /*0a40*/  FFMA R10, R11, R15, R10 ;  /* 0x0000000f0b0a7223 */ /* 0x000fe2000000000a */
[----:B-1----:R-:W-:-:S04]  /*0a50*/  FMUL R4, R6, R17 ;  /* 0x0000001106047220 */ /* 0x002fc80000400000 */
[----:B------:R-:W-:-:S07]  /*0a60*/  FFMA R10, R5, R4, R10 ;  /* 0x00000004050a7223 */ /* 0x000fce000000000a */
.L_x_62:
[----:B------:R-:W-:Y:S05]  /*0a70*/  BRA.U UP1, `(.L_x_58) ;  /* 0x0000000101347547 */ /* 0x000fea000b800000 */
[----:B------:R-:W0:Y:S01]  /*0a80*/  LDCU.64 UR6, c[0x0][0x388] ;  /* 0x00007100ff0677ac */ /* 0x000e220008000a00 */
[----:B------:R-:W1:Y:S01]  /*0a90*/  LDC.64 R2, c[0x0][0x380] ;  /* 0x0000e000ff027b82 */ /* 0x000e620000000a00 */
[----:B------:R-:W-:-:S04]  /*0aa0*/  IADD3 R9, PT, PT, R9, UR4, RZ ;  /* 0x0000000409097c10 */ /* 0x000fc8000fffe0ff */
[----:B0-----:R-:W-:-:S04]  /*0ab0*/  IADD3 R4, P0, PT, R9, UR6, RZ ;  /* 0x0000000609047c10 */ /* 0x001fc8000ff1e0ff */
[----:B------:R-:W-:Y:S02]  /*0ac0*/  LEA.HI.X.SX32 R5, R9, UR7, 0x1, P0 ;  /* 0x0000000709057c11 */ /* 0x000fe400080f0eff */
[----:B------:R-:W-:-:S03]  /*0ad0*/  IADD3 R9, PT, PT, R8, UR4, RZ ;  /* 0x0000000408097c10 */ /* 0x000fc6000fffe0ff */
[----:B------:R-:W2:Y:S02]  /*0ae0*/  LDG.E.U8.CONSTANT R4, desc[UR8][R4.64] ;  /* 0x0000000804047981 */ /* 0x000ea4000c1e9100 */
[----:B-1----:R-:W-:-:S06]  /*0af0*/  IMAD.WIDE.U32 R2, R9, 0x2, R2 ;  /* 0x0000000209027825 */ /* 0x002fcc00078e0002 */
[----:B------:R-:W3:Y:S01]  /*0b00*/  LDG.E.U16.CONSTANT R2, desc[UR8][R2.64] ;  /* 0x0000000802027981 */ /* 0x000ee2000c1e9500 */
[----:B--2---:R-:W0:Y:S01]  /*0b10*/  I2F.S8 R11, R4 ;  /* 0x00000004000b7306 */ /* 0x004e220000001400 */
[----:B---3--:R-:W-:Y:S02]  /*0b20*/  HADD2.F32 R9, -RZ, R2.H0_H0 ;  /* 0x20000002ff097230 */ /* 0x008fe40000004100 */
[----:B0-----:R-:W-:-:S04]  /*0b30*/  FMUL R11, R6, R11 ;  /* 0x0000000b060b7220 */ /* 0x001fc80000400000 */
[----:B------:R-:W-:-:S07]  /*0b40*/  FFMA R10, R9, R11, R10 ;  /* 0x0000000b090a7223 */ /* 0x000fce000000000a */
.L_x_58:
[----:B------:R-:W0:Y:S01]  /*0b50*/  LDC.64 R2, c[0x0][0x398] ;  /* 0x0000e600ff027b82 */ /* 0x000e220000000a00 */
[----:B------:R-:W-:Y:S01]  /*0b60*/  IMAD R7, R7, UR11, R0 ;  /* 0x0000000b07077c24 */ /* 0x000fe2000f8e0200 */
[----:B------:R-:W-:-:S03]  /*0b70*/  F2FP.F16.F32.PACK_AB R10, RZ, R10 ;  /* 0x0000000aff0a723e */ /* 0x000fc600000000ff */
[----:B0-----:R-:W-:-:S05]  /*0b80*/  IMAD.WIDE R2, R7, 0x2, R2 ;  /* 0x0000000207027825 */ /* 0x001fca00078e0202 */
[----:B------:R-:W-:Y:S01]  /*0b90*/  STG.E.U16 desc[UR8][R2.64], R10 ;  /* 0x0000000a02007986 */ /* 0x000fe2000c101508 */
[----:B------:R-:W-:Y:S05]  /*0ba0*/  EXIT ;  /* 0x000000000000794d */ /* 0x000fea0003800000 */
.L_x_63:
        /* <DEDUP_REMOVED lines=13> */
.L_x_71:


//--------------------- .text._ZN8pygpukit3ops8quantize29dequantize_int8_to_f32_kernelEPKaPKfPfii --------------------------
	.section	.text._ZN8pygpukit3ops8quantize29dequantize_int8_to_f32_kernelEPKaPKfPfii,"ax",@progbits
	.align	128
        .global         _ZN8pygpukit3ops8quantize29dequantize_int8_to_f32_kernelEPKaPKfPfii
        .type           _ZN8pygpukit3ops8quantize29dequantize_int8_to_f32_kernelEPKaPKfPfii,@function
        .size           _ZN8pygpukit3ops8quantize29dequantize_int8_to_f32_kernelEPKaPKfPfii,(.L_x_72 - _ZN8pygpukit3ops8quantize29dequantize_int8_to_f32_kernelEPKaPKfPfii)
        .other          _ZN8pygpukit3ops8quantize29dequantize_int8_to_f32_kernelEPKaPKfPfii,@"STO_CUDA_ENTRY STV_DEFAULT"
_ZN8pygpukit3ops8quantize29dequantize_int8_to_f32_kernelEPKaPKfPfii:
.text._ZN8pygpukit3ops8quantize29dequantize_int8_to_f32_kernelEPKaPKfPfii:
[----:B------:R-:W-:Y:S01]  /*0000*/  LDC R1, c[0x0][0x37c] ;  /* 0x0000df00ff017b82 */ /* 0x000fe20000000800 */
[----:B------:R-:W0:Y:S07]  /*0010*/  S2R R5, SR_TID.X ;  /* 0x0000000000057919 */ /* 0x000e2e0000002100 */
[----:B------:R-:W0:Y:S08]  /*0020*/  S2UR UR4, SR_CTAID.X ;  /* 0x00000000000479c3 */ /* 0x000e300000002500 */
[----:B------:R-:W0:Y:S08]  /*0030*/  LDC R0, c[0x0][0x360] ;  /* 0x0000d800ff007b82 */ /* 0x000e300000000800 */
[----:B------:R-:W1:Y:S01]  /*0040*/  LDC.64 R2, c[0x0][0x398] ;  /* 0x0000e600ff027b82 */ /* 0x000e620000000a00 */
[----:B0-----:R-:W-:-:S02]  /*0050*/  IMAD R0, R0, UR4, R5 ;  /* 0x0000000400007c24 */ /* 0x001fc4000f8e0205 */
[----:B-1----:R-:W-:-:S05]  /*0060*/  IMAD R5, R3, R2, RZ ;  /* 0x0000000203057224 */ /* 0x002fca00078e02ff */
[----:B------:R-:W-:-:S13]  /*0070*/  ISETP.GE.AND P0, PT, R0, R5, PT ;  /* 0x000000050000720c */ /* 0x000fda0003f06270 */
[----:B------:R-:W-:Y:S05]  /*0080*/  @P0 EXIT ;  /* 0x000000000000094d */ /* 0x000fea0003800000 */
[----:B------:R-:W-:Y:S01]  /*0090*/  IABS R7, R3 ;  /* 0x0000000300077213 */ /* 0x000fe20000000000 */
[----:B------:R-:W0:Y:S03]  /*00a0*/  LDCU.64 UR6, c[0x0][0x380] ;  /* 0x00007000ff0677ac */ /* 0x000e260008000a00 */
[----:B------:R-:W1:Y:S01]  /*00b0*/  I2F.RP R2, R7 ;  /* 0x0000000700027306 */ /* 0x000e620000209400 */
[----:B------:R-:W2:Y:S07]  /*00c0*/  LDCU.64 UR4, c[0x0][0x358] ;  /* 0x00006b00ff0477ac */ /* 0x000eae0008000a00 */
[----:B-1----:R-:W1:Y:S02]  /*00d0*/  MUFU.RCP R2, R2 ;  /* 0x0000000200027308 */ /* 0x002e640000001000 */
[----:B-1----:R-:W-:-:S06]  /*00e0*/  VIADD R4, R2, 0xffffffe ;  /* 0x0ffffffe02047836 */ /* 0x002fcc0000000000 */
[----:B------:R1:W3:Y:S02]  /*00f0*/  F2I.FTZ.U32.TRUNC.NTZ R5, R4 ;  /* 0x0000000400057305 */ /* 0x0002e4000021f000 */
[----:B-1----:R-:W-:Y:S02]  /*0100*/  HFMA2 R4, -RZ, RZ, 0, 0 ;  /* 0x00000000ff047431 */ /* 0x002fe400000001ff */
[----:B---3--:R-:W-:-:S04]  /*0110*/  IMAD.MOV R6, RZ, RZ, -R5 ;  /* 0x000000ffff067224 */ /* 0x008fc800078e0a05 */
[----:B------:R-:W-:Y:S01]  /*0120*/  IMAD R9, R6, R7, RZ ;  /* 0x0000000706097224 */ /* 0x000fe200078e02ff */
[----:B------:R-:W-:-:S03]  /*0130*/  IABS R6, R0 ;  /* 0x0000000000067213 */ /* 0x000fc60000000000 */
[----:B------:R-:W-:-:S06]  /*0140*/  IMAD.HI.U32 R5, R5, R9, R4 ;  /* 0x0000000905057227 */ /* 0x000fcc00078e0004 */
[----:B------:R-:W-:Y:S02]  /*0150*/  IMAD.HI.U32 R8, R5, R6, RZ ;  /* 0x0000000605087227 */ /* 0x000fe400078e00ff */
[----:B------:R-:W1:Y:S02]  /*0160*/  LDC.64 R4, c[0x0][0x388] ;  /* 0x0000e200ff047b82 */ /* 0x000e640000000a00 */
[----:B------:R-:W-:-:S04]  /*0170*/  IMAD.MOV R2, RZ, RZ, -R8 ;  /* 0x000000ffff027224 */ /* 0x000fc800078e0a08 */
[----:B------:R-:W-:Y:S01]  /*0180*/  IMAD R2, R7, R2, R6 ;  /* 0x0000000207027224 */ /* 0x000fe200078e0206 */
[----:B0-----:R-:W-:-:S04]  /*0190*/  IADD3 R6, P3, PT, R0, UR6, RZ ;  /* 0x0000000600067c10 */ /* 0x001fc8000ff7e0ff */
[----:B------:R-:W-:-:S13]  /*01a0*/  ISETP.GT.U32.AND P2, PT, R7, R2, PT ;  /* 0x000000020700720c */ /* 0x000fda0003f44070 */
[-C--:B------:R-:W-:Y:S01]  /*01b0*/  @!P2 IADD3 R2, PT, PT, R2, -R7.reuse, RZ ;  /* 0x800000070202a210 */ /* 0x080fe20007ffe0ff */
[----:B------:R-:W-:Y:S01]  /*01c0*/  @!P2 VIADD R8, R8, 0x1 ;  /* 0x000000010808a836 */ /* 0x000fe20000000000 */
[----:B------:R-:W-:Y:S02]  /*01d0*/  ISETP.NE.AND P2, PT, R3, RZ, PT ;  /* 0x000000ff0300720c */ /* 0x000fe40003f45270 */
[----:B------:R-:W-:Y:S02]  /*01e0*/  ISETP.GE.U32.AND P0, PT, R2, R7, PT ;  /* 0x000000070200720c */ /* 0x000fe40003f06070 */
[C---:B------:R-:W-:Y:S02]  /*01f0*/  LOP3.LUT R2, R0.reuse, R3, RZ, 0x3c, !PT ;  /* 0x0000000300027212 */ /* 0x040fe400078e3cff */
[----:B------:R-:W-:Y:S02]  /*0200*/  LEA.HI.X.SX32 R7, R0, UR7, 0x1, P3 ;  /* 0x0000000700077c11 */ /* 0x000fe400098f0eff */
[----:B------:R-:W-:-:S03]  /*0210*/  ISETP.GE.AND P1, PT, R2, RZ, PT ;  /* 0x000000ff0200720c */ /* 0x000fc60003f26270 */
[----:B--2---:R-:W2:Y:S04]  /*0220*/  LDG.E.U8.CONSTANT R6, desc[UR4][R6.64] ;  /* 0x0000000406067981 */ /* 0x004ea8000c1e9100 */
[----:B------:R-:W-:-:S06]  /*0230*/  @P0 IADD3 R8, PT, PT, R8, 0x1, RZ ;  /* 0x0000000108080810 */ /* 0x000fcc0007ffe0ff */
[----:B------:R-:W-:Y:S01]  /*0240*/  @!P1 IMAD.MOV R8, RZ, RZ, -R8 ;  /* 0x000000ffff089224 */ /* 0x000fe200078e0a08 */
[----:B------:R-:W-:-:S05]  /*0250*/  @!P2 LOP3.LUT R8, RZ, R3, RZ, 0x33, !PT ;  /* 0x00000003ff08a212 */ /* 0x000fca00078e33ff */
[----:B-1----:R-:W-:Y:S02]  /*0260*/  IMAD.WIDE R2, R8, 0x4, R4 ;  /* 0x0000000408027825 */ /* 0x002fe400078e0204 */
[----:B------:R-:W0:Y:S04]  /*0270*/  LDC.64 R4, c[0x0][0x390] ;  /* 0x0000e400ff047b82 */ /* 0x000e280000000a00 */
[----:B------:R-:W3:Y:S01]  /*0280*/  LDG.E.CONSTANT R3, desc[UR4][R2.64] ;  /* 0x0000000402037981 */ /* 0x000ee2000c1e9900 */
[----:B0-----:R-:W-:Y:S01]  /*0290*/  IMAD.WIDE R4, R0, 0x4, R4 ;  /* 0x0000000400047825 */ /* 0x001fe200078e0204 */
[----:B--2---:R-:W3:Y:S03]  /*02a0*/  I2F.S8 R8, R6 ;  /* 0x0000000600087306 */ /* 0x004ee60000001400 */
[----:B---3--:R-:W-:-:S05]  /*02b0*/  FMUL R9, R8, R3 ;  /* 0x0000000308097220 */ /* 0x008fca0000400000 */
[----:B------:R-:W-:Y:S01]  /*02c0*/  STG.E desc[UR4][R4.64], R9 ;  /* 0x0000000904007986 */ /* 0x000fe2000c101904 */
[----:B------:R-:W-:Y:S05]  /*02d0*/  EXIT ;  /* 0x000000000000794d */ /* 0x000fea0003800000 */
.L_x_64:
        /* <DEDUP_REMOVED lines=10> */
.L_x_72:


//--------------------- .text._ZN8pygpukit3ops8quantize29dequantize_int8_to_f16_kernelEPKaPK6__halfPS4_ii --------------------------
	.section	.text._ZN8pygpukit3ops8quantize29dequantize_int8_to_f16_kernelEPKaPK6__halfPS4_ii,"ax",@progbits
	.align	128
        .global         _ZN8pygpukit3ops8quantize29dequantize_int8_to_f16_kernelEPKaPK6__halfPS4_ii
        .type           _ZN8pygpukit3ops8quantize29dequantize_int8_to_f16_kernelEPKaPK6__halfPS4_ii,@function
        .size           _ZN8pygpukit3ops8quantize29dequantize_int8_to_f16_kernelEPKaPK6__halfPS4_ii,(.L_x_73 - _ZN8pygpukit3ops8quantize29dequantize_int8_to_f16_kernelEPKaPK6__halfPS4_ii)
        .other          _ZN8pygpukit3ops8quantize29dequantize_int8_to_f16_kernelEPKaPK6__halfPS4_ii,@"STO_CUDA_ENTRY STV_DEFAULT"
_ZN8pygpukit3ops8quantize29dequantize_int8_to_f16_kernelEPKaPK6__halfPS4_ii:
.text._ZN8pygpukit3ops8quantize29dequantize_int8_to_f16_kernelEPKaPK6__halfPS4_ii:
        /* <DEDUP_REMOVED lines=16> */
[----:B-1----:R-:W-:Y:S01]  /*0100*/  IMAD.MOV.U32 R4, RZ, RZ, RZ ;  /* 0x000000ffff047224 */ /* 0x002fe200078e00ff */
[----:B---3--:R-:W-:-:S05]  /*0110*/  IADD3 R6, PT, PT, RZ, -R5, RZ ;  /* 0x80000005ff067210 */ /* 0x008fca0007ffe0ff */
[----:B------:R-:W-:Y:S01]  /*0120*/  IMAD R7, R6, R9, RZ ;  /* 0x0000000906077224 */ /* 0x000fe200078e02ff */
[----:B------:R-:W-:-:S03]  /*0130*/  IABS R6, R0 ;  /* 0x0000000000067213 */ /* 0x000fc60000000000 */
[----:B------:R-:W-:-:S06]  /*0140*/  IMAD.HI.U32 R5, R5, R7, R4 ;  /* 0x0000000705057227 */ /* 0x000fcc00078e0004 */
[----:B------:R-:W-:Y:S02]  /*0150*/  IMAD.HI.U32 R7, R5, R6, RZ ;  /* 0x0000000605077227 */ /* 0x000fe400078e00ff */
[----:B------:R-:W1:Y:S03]  /*0160*/  LDC.64 R4, c[0x0][0x388] ;  /* 0x0000e200ff047b82 */ /* 0x000e660000000a00 */
[----:B------:R-:W-:-:S05]  /*0170*/  IADD3 R2, PT, PT, -R7, RZ, RZ ;  /* 0x000000ff07027210 */ /* 0x000fca0007ffe1ff */
[----:B------:R-:W-:-:S05]  /*0180*/  IMAD R2, R9, R2, R6 ;  /* 0x0000000209027224 */ /* 0x000fca00078e0206 */
[----:B------:R-:W-:-:S13]  /*0190*/  ISETP.GT.U32.AND P2, PT, R9, R2, PT ;  /* 0x000000020900720c */ /* 0x000fda0003f44070 */
[----:B------:R-:W-:Y:S01]  /*01a0*/  @!P2 IMAD.IADD R2, R2, 0x1, -R9 ;  /* 0x000000010202a824 */ /* 0x000fe200078e0a09 */
[----:B------:R-:W-:Y:S02]  /*01b0*/  @!P2 IADD3 R7, PT, PT, R7, 0x1, RZ ;  /* 0x000000010707a810 */ /* 0x000fe40007ffe0ff */
[----:B------:R-:W-:Y:S02]  /*01c0*/  ISETP.NE.AND P2, PT, R3, RZ, PT ;  /* 0x000000ff0300720c */ /* 0x000fe40003f45270 */
[----:B------:R-:W-:Y:S02]  /*01d0*/  ISETP.GE.U32.AND P0, PT, R2, R9, PT ;  /* 0x000000090200720c */ /* 0x000fe40003f06070 */
[----:B------:R-:W-:-:S04]  /*01e0*/  LOP3.LUT R2, R0, R3, RZ, 0x3c, !PT ;  /* 0x0000000300027212 */ /* 0x000fc800078e3cff */
[----:B------:R-:W-:-:S07]  /*01f0*/  ISETP.GE.AND P1, PT, R2, RZ, PT ;  /* 0x000000ff0200720c */ /* 0x000fce0003f26270 */
[----:B------:R-:W-:Y:S01]  /*0200*/  @P0 VIADD R7, R7, 0x1 ;  /* 0x0000000107070836 */ /* 0x000fe20000000000 */
[----:B0-----:R-:W-:-:S04]  /*0210*/  IADD3 R6, P0, PT, R0, UR6, RZ ;  /* 0x0000000600067c10 */ /* 0x001fc8000ff1e0ff */
[----:B------:R-:W-:Y:S02]  /*0220*/  MOV R9, R7 ;  /* 0x0000000700097202 */ /* 0x000fe40000000f00 */
[----:B------:R-:W-:-:S03]  /*0230*/  LEA.HI.X.SX32 R7, R0, UR7, 0x1, P0 ;  /* 0x0000000700077c11 */ /* 0x000fc600080f0eff */
[----:B------:R-:W-:Y:S01]  /*0240*/  @!P1 IMAD.MOV R9, RZ, RZ, -R9 ;  /* 0x000000ffff099224 */ /* 0x000fe200078e0a09 */
[----:B------:R-:W-:Y:S01]  /*0250*/  @!P2 LOP3.LUT R9, RZ, R3, RZ, 0x33, !PT ;  /* 0x00000003ff09a212 */ /* 0x000fe200078e33ff */
[----:B--2---:R-:W2:Y:S04]  /*0260*/  LDG.E.U8.CONSTANT R6, desc[UR4][R6.64] ;  /* 0x0000000406067981 */ /* 0x004ea8000c1e9100 */
[----:B-1----:R-:W-:Y:S02]  /*0270*/  IMAD.WIDE R2, R9, 0x2, R4 ;  /* 0x0000000209027825 */ /* 0x002fe400078e0204 */
[----:B------:R-:W0:Y:S04]  /*0280*/  LDC.64 R4, c[0x0][0x390] ;  /* 0x0000e400ff047b82 */ /* 0x000e280000000a00 */
[----:B------:R-:W3:Y:S01]  /*0290*/  LDG.E.U16.CONSTANT R2, desc[UR4][R2.64] ;  /* 0x0000000402027981 */ /* 0x000ee2000c1e9500 */
[----:B0-----:R-:W-:Y:S01]  /*02a0*/  IMAD.WIDE R4, R0, 0x2, R4 ;  /* 0x0000000200047825 */ /* 0x001fe200078e0204 */
[----:B--2---:R-:W0:Y:S03]  /*02b0*/  I2F.S8 R8, R6 ;  /* 0x0000000600087306 */ /* 0x004e260000001400 */
[----:B---3--:R-:W-:-:S05]  /*02c0*/  HADD2.F32 R9, -RZ, R2.H0_H0 ;  /* 0x20000002ff097230 */ /* 0x008fca0000004100 */
[----:B0-----:R-:W-:-:S05]  /*02d0*/  FMUL R8, R8, R9 ;  /* 0x0000000908087220 */ /* 0x001fca0000400000 */
[----:B------:R-:W-:-:S05]  /*02e0*/  F2FP.F16.F32.PACK_AB R8, RZ, R8 ;  /* 0x00000008ff08723e */ /* 0x000fca00000000ff */
[----:B------:R-:W-:Y:S01]  /*02f0*/  STG.E.U16 desc[UR4][R4.64], R8 ;  /* 0x0000000804007986 */ /* 0x000fe2000c101504 */
[----:B------:R-:W-:Y:S05]  /*0300*/  EXIT ;  /* 0x000000000000794d */ /* 0x000fea0003800000 */
.L_x_65:
        /* <DEDUP_REMOVED lines=15> */
.L_x_73:


//--------------------- .nv.shared._ZN8pygpukit3ops8quantize27quantize_f32_to_int8_kernelEPKfPaPfii --------------------------
	.section	.nv.shared._ZN8pygpukit3ops8quantize27quantize_f32_to_int8_kernelEPKfPaPfii,"aw",@nobits
	.sectionflags	@""
	.align	16
	.zero		1024


//--------------------- .nv.shared.reserved.0     --------------------------
	.section	.nv.shared.reserved.0,"aw",@nobits
	.weak		__nv_reservedSMEM_offset_0_alias
	.size		__nv_reservedSMEM_offset_0_alias, 0, 64
	.other		__nv_reservedSMEM_offset_0_alias,@"STO_CUDA_RESERVED_SHARED STV_DEFAULT"
__nv_reservedSMEM_offset_0_alias:
	.zero		0
	.zero		64


//--------------------- .nv.shared._ZN8pygpukit3ops8quantize27quantize_f16_to_int8_kernelEPK6__halfPaPS2_ii --------------------------
	.section	.nv.shared._ZN8pygpukit3ops8quantize27quantize_f16_to_int8_kernelEPK6__halfPaPS2_ii,"aw",@nobits
	.sectionflags	@""
	.align	16
	.zero		1024


//--------------------- .nv.shared._ZN8pygpukit3ops8quantize28linear_int8_f16_tiled_kernelEPK6__halfPKaS4_PS2_iii --------------------------
	.section	.nv.shared._ZN8pygpukit3ops8quantize28linear_int8_f16_tiled_kernelEPK6__halfPKaS4_PS2_iii,"aw",@nobits
	.sectionflags	@""
	.align	16
.nv.shared._ZN8pygpukit3ops8quantize28linear_int8_f16_tiled_kernelEPK6__halfPKaS4_PS2_iii:
	.zero		5120


//--------------------- .nv.shared._ZN8pygpukit3ops8quantize22linear_int8_f16_kernelEPK6__halfPKaS4_PS2_iii --------------------------
	.section	.nv.shared._ZN8pygpukit3ops8quantize22linear_int8_f16_kernelEPK6__halfPKaS4_PS2_iii,"aw",@nobits
	.sectionflags	@""
	.align	16
	.zero		1024


//--------------------- .nv.shared._ZN8pygpukit3ops8quantize29dequantize_int8_to_f32_kernelEPKaPKfPfii --------------------------
	.section	.nv.shared._ZN8pygpukit3ops8quantize29dequantize_int8_to_f32_kernelEPKaPKfPfii,"aw",@nobits
	.sectionflags	@""
	.align	16
	.zero		1024


//--------------------- .nv.shared._ZN8pygpukit3ops8quantize29dequantize_int8_to_f16_kernelEPKaPK6__halfPS4_ii --------------------------
	.section	.nv.shared._ZN8pygpukit3ops8quantize29dequantize_int8_to_f16_kernelEPKaPK6__halfPS4_ii,"aw",@nobits
	.sectionflags	@""
	.align	16
	.zero		1024


//--------------------- .nv.constant0._ZN8pygpukit3ops8quantize27quantize_f32_to_int8_kernelEPKfPaPfii --------------------------
	.section	.nv.constant0._ZN8pygpukit3ops8quantize27quantize_f32_to_int8_kernelEPKfPaPfii,"a",@progbits
	.sectionflags	@""
	.align	4
.nv.constant0._ZN8pygpukit3ops8quantize27quantize_f32_to_int8_kernelEPKfPaPfii:
	.zero		928


//--------------------- .nv.constant0._ZN8pygpukit3ops8quantize27quantize_f16_to_int8_kernelEPK6__halfPaPS2_ii --------------------------
	.section	.nv.constant0._ZN8pygpukit3ops8quantize27quantize_f16_to_int8_kernelEPK6__halfPaPS2_ii,"a",@progbits
	.sectionflags	@""
	.align	4
.nv.constant0._ZN8pygpukit3ops8quantize27quantize_f16_to_int8_kernelEPK6__halfPaPS2_ii:
	.zero		928


//--------------------- .nv.constant0._ZN8pygpukit3ops8quantize28linear_int8_f16_tiled_kernelEPK6__halfPKaS4_PS2_iii --------------------------
	.section	.nv.constant0._ZN8pygpukit3ops8quantize28linear_int8_f16_tiled_kernelEPK6__halfPKaS4_PS2_iii,"a",@progbits
	.sectionflags	@""
	.align	4
.nv.constant0._ZN8pygpukit3ops8quantize28linear_int8_f16_tiled_kernelEPK6__halfPKaS4_PS2_iii:
	.zero		940


//--------------------- .nv.constant0._ZN8pygpukit3ops8quantize22linear_int8_f16_kernelEPK6__halfPKaS4_PS2_iii --------------------------
	.section	.nv.constant0._ZN8pygpukit3ops8quantize22linear_int8_f16_kernelEPK6__halfPKaS4_PS2_iii,"a",@progbits
	.sectionflags	@""
	.align	4
.nv.constant0._ZN8pygpukit3ops8quantize22linear_int8_f16_kernelEPK6__halfPKaS4_PS2_iii:
	.zero		940


//--------------------- .nv.constant0._ZN8pygpukit3ops8quantize29dequantize_int8_to_f32_kernelEPKaPKfPfii --------------------------
	.section	.nv.constant0._ZN8pygpukit3ops8quantize29dequantize_int8_to_f32_kernelEPKaPKfPfii,"a",@progbits
	.sectionflags	@""
	.align	4
.nv.constant0._ZN8pygpukit3ops8quantize29dequantize_int8_to_f32_kernelEPKaPKfPfii:
	.zero		928


//--------------------- .nv.constant0._ZN8pygpukit3ops8quantize29dequantize_int8_to_f16_kernelEPKaPK6__halfPS4_ii --------------------------
	.section	.nv.constant0._ZN8pygpukit3ops8quantize29dequantize_int8_to_f16_kernelEPKaPK6__halfPS4_ii,"a",@progbits
	.sectionflags	@""
	.align	4
.nv.constant0._ZN8pygpukit3ops8quantize29dequantize_int8_to_f16_kernelEPKaPK6__halfPS4_ii:
	.zero		928


//--------------------- SYMBOLS --------------------------

	.type		.nv.reservedSmem.offset0,@object
	.size		.nv.reservedSmem.offset0,0x4
	.type		.nv.reservedSmem.cap,@object
	.size		.nv.reservedSmem.cap,0x4
